	.target	sm_103a

	.elftype	@"ET_EXEC"


//--------------------- .note.nv.tkinfo           --------------------------
	.section	.note.nv.tkinfo,"",@"SHT_NOTE"
	.sectionflags	@"SHF_NOTE_NV_TKINFO"
	.tkinfo
        /*0018*/ 	.word	0x00000002
        /*0030*/ 	.string	""
        /*0030*/ 	.string	"ptxas"
        /*0030*/ 	.string	"Cuda compilation tools, release 13.0, V13.0.88"
        /*0030*/ 	.string	"Build cuda_13.0.r13.0/compiler.36424714_0"
        /*0030*/ 	.string	"-arch sm_103a -m 64 "



//--------------------- .note.nv.cuinfo           --------------------------
	.section	.note.nv.cuinfo,"",@"SHT_NOTE"
	.sectionflags	@"SHF_NOTE_NV_CUINFO"
        /*0018*/ 	.short	0x0002
        /*001a*/ 	.short	0x0067
        /*001c*/ 	.short	0x0082
	.zero		2


//--------------------- .nv.info                  --------------------------
	.section	.nv.info,"",@"SHT_CUDA_INFO"
	.align	4


	//----- nvinfo : EIATTR_REGCOUNT
	.align		4
        /*0000*/ 	.byte	0x04, 0x2f
        /*0002*/ 	.short	(.L_12 - .L_11)
	.align		4
.L_11:
        /*0004*/ 	.word	index@(_ZN7cutlass13device_kernelIN5flash19enable_sm80_to_sm89INS1_16FlashAttnFwdSm80INS1_25CollectiveMainloopFwdSm80ILi8ELi1ELb1EN4cute5tupleIJNS5_1CILi128EEENS7_ILi112EEES8_EEELi128ENS_10bfloat16_tEfNS_4arch4Sm80ELb1ELb0ELb0ELb1ELb0ELb1ELb1ELb1EEENS1_21CollectiveEpilogueFwdINS6_IJS8_S8_S9_EEENS6_IJNS7_ILi1EEESH_SH_EEESB_SD_Li256ELb1ELb1ELb1ELb0EEENS1_36VarlenDynamicPersistentTileSchedulerILi128ELi112ELi256ELi256ELb1ELb1ELb0ELb1ELb1ELb1EEEEEEEEEvNT_6ParamsE)
        /*0008*/ 	.word	0x00000004


	//----- nvinfo : EIATTR_FRAME_SIZE
	.align		4
.L_12:
        /*000c*/ 	.byte	0x04, 0x11
        /*000e*/ 	.short	(.L_14 - .L_13)
	.align		4
.L_13:
        /*0010*/ 	.word	index@(_ZN7cutlass13device_kernelIN5flash19enable_sm80_to_sm89INS1_16FlashAttnFwdSm80INS1_25CollectiveMainloopFwdSm80ILi8ELi1ELb1EN4cute5tupleIJNS5_1CILi128EEENS7_ILi112EEES8_EEELi128ENS_10bfloat16_tEfNS_4arch4Sm80ELb1ELb0ELb0ELb1ELb0ELb1ELb1ELb1EEENS1_21CollectiveEpilogueFwdINS6_IJS8_S8_S9_EEENS6_IJNS7_ILi1EEESH_SH_EEESB_SD_Li256ELb1ELb1ELb1ELb0EEENS1_36VarlenDynamicPersistentTileSchedulerILi128ELi112ELi256ELi256ELb1ELb1ELb0ELb1ELb1ELb1EEEEEEEEEvNT_6ParamsE)
        /*0014*/ 	.word	0x00000000


	//----- nvinfo : EIATTR_REGCOUNT
	.align		4
.L_14:
        /*0018*/ 	.byte	0x04, 0x2f
        /*001a*/ 	.short	(.L_16 - .L_15)
	.align		4
.L_15:
        /*001c*/ 	.word	index@(_ZN7cutlass13device_kernelIN5flash19enable_sm80_to_sm89INS1_16FlashAttnFwdSm80INS1_25CollectiveMainloopFwdSm80ILi8ELi1ELb1EN4cute5tupleIJNS5_1CILi128EEENS7_ILi112EEES8_EEELi128ENS_10bfloat16_tEfNS_4arch4Sm80ELb1ELb0ELb0ELb1ELb0ELb0ELb1ELb1EEENS1_21CollectiveEpilogueFwdINS6_IJS8_S8_S9_EEENS6_IJNS7_ILi1EEESH_SH_EEESB_SD_Li256ELb1ELb1ELb1ELb0EEENS1_36VarlenDynamicPersistentTileSchedulerILi128ELi112ELi256ELi256ELb1ELb1ELb0ELb1ELb1ELb1EEEEEEEEEvNT_6ParamsE)
        /*0020*/ 	.word	0x00000004


	//----- nvinfo : EIATTR_FRAME_SIZE
	.align		4
.L_16:
        /*0024*/ 	.byte	0x04, 0x11
        /*0026*/ 	.short	(.L_18 - .L_17)
	.align		4
.L_17:
        /*0028*/ 	.word	index@(_ZN7cutlass13device_kernelIN5flash19enable_sm80_to_sm89INS1_16FlashAttnFwdSm80INS1_25CollectiveMainloopFwdSm80ILi8ELi1ELb1EN4cute5tupleIJNS5_1CILi128EEENS7_ILi112EEES8_EEELi128ENS_10bfloat16_tEfNS_4arch4Sm80ELb1ELb0ELb0ELb1ELb0ELb0ELb1ELb1EEENS1_21CollectiveEpilogueFwdINS6_IJS8_S8_S9_EEENS6_IJNS7_ILi1EEESH_SH_EEESB_SD_Li256ELb1ELb1ELb1ELb0EEENS1_36VarlenDynamicPersistentTileSchedulerILi128ELi112ELi256ELi256ELb1ELb1ELb0ELb1ELb1ELb1EEEEEEEEEvNT_6ParamsE)
        /*002c*/ 	.word	0x00000000


	//----- nvinfo : EIATTR_REGCOUNT
	.align		4
.L_18:
        /*0030*/ 	.byte	0x04, 0x2f
        /*0032*/ 	.short	(.L_20 - .L_19)
	.align		4
.L_19:
        /*0034*/ 	.word	index@(_ZN7cutlass13device_kernelIN5flash19enable_sm80_to_sm89INS1_16FlashAttnFwdSm80INS1_25CollectiveMainloopFwdSm80ILi4ELi1ELb0EN4cute5tupleIJNS5_1CILi128EEENS7_ILi64EEES8_EEELi128ENS_10bfloat16_tEfNS_4arch4Sm80ELb1ELb0ELb0ELb0ELb0ELb0ELb1ELb1EEENS1_21CollectiveEpilogueFwdINS6_IJS8_S8_S9_EEENS6_IJNS7_ILi1EEESH_SH_EEESB_SD_Li128ELb0ELb1ELb1ELb0EEENS1_30DynamicPersistentTileSchedulerILi128ELi128ELb1ELb1ELb0EEEEEEEEEvNT_6ParamsE)
        /*0038*/ 	.word	0x00000004


	//----- nvinfo : EIATTR_FRAME_SIZE
	.align		4
.L_20:
        /*003c*/ 	.byte	0x04, 0x11
        /*003e*/ 	.short	(.L_22 - .L_21)
	.align		4
.L_21:
        /*0040*/ 	.word	index@(_ZN7cutlass13device_kernelIN5flash19enable_sm80_to_sm89INS1_16FlashAttnFwdSm80INS1_25CollectiveMainloopFwdSm80ILi4ELi1ELb0EN4cute5tupleIJNS5_1CILi128EEENS7_ILi64EEES8_EEELi128ENS_10bfloat16_tEfNS_4arch4Sm80ELb1ELb0ELb0ELb0ELb0ELb0ELb1ELb1EEENS1_21CollectiveEpilogueFwdINS6_IJS8_S8_S9_EEENS6_IJNS7_ILi1EEESH_SH_EEESB_SD_Li128ELb0ELb1ELb1ELb0EEENS1_30DynamicPersistentTileSchedulerILi128ELi128ELb1ELb1ELb0EEEEEEEEEvNT_6ParamsE)
        /*0044*/ 	.word	0x00000000


	//----- nvinfo : EIATTR_REGCOUNT
	.align		4
.L_22:
        /*0048*/ 	.byte	0x04, 0x2f
        /*004a*/ 	.short	(.L_24 - .L_23)
	.align		4
.L_23:
        /*004c*/ 	.word	index@(_ZN7cutlass13device_kernelIN5flash19enable_sm80_to_sm89INS1_16FlashAttnFwdSm80INS1_25CollectiveMainloopFwdSm80ILi8ELi1ELb1EN4cute5tupleIJNS5_1CILi128EEENS7_ILi96EEES8_EEELi128ENS_10bfloat16_tEfNS_4arch4Sm80ELb0ELb1ELb0ELb1ELb0ELb1ELb1ELb1EEENS1_21CollectiveEpilogueFwdINS6_IJS8_S8_S9_EEENS6_IJNS7_ILi1EEESH_SH_EEESB_SD_Li256ELb1ELb1ELb1ELb0EEENS1_36VarlenDynamicPersistentTileSchedulerILi128ELi96ELi256ELi256ELb1ELb1ELb0ELb1ELb0ELb1EEEEEEEEEvNT_6ParamsE)
        /*0050*/ 	.word	0x00000004


	//----- nvinfo : EIATTR_FRAME_SIZE
	.align		4
.L_24:
        /*0054*/ 	.byte	0x04, 0x11
        /*0056*/ 	.short	(.L_26 - .L_25)
	.align		4
.L_25:
        /*0058*/ 	.word	index@(_ZN7cutlass13device_kernelIN5flash19enable_sm80_to_sm89INS1_16FlashAttnFwdSm80INS1_25CollectiveMainloopFwdSm80ILi8ELi1ELb1EN4cute5tupleIJNS5_1CILi128EEENS7_ILi96EEES8_EEELi128ENS_10bfloat16_tEfNS_4arch4Sm80ELb0ELb1ELb0ELb1ELb0ELb1ELb1ELb1EEENS1_21CollectiveEpilogueFwdINS6_IJS8_S8_S9_EEENS6_IJNS7_ILi1EEESH_SH_EEESB_SD_Li256ELb1ELb1ELb1ELb0EEENS1_36VarlenDynamicPersistentTileSchedulerILi128ELi96ELi256ELi256ELb1ELb1ELb0ELb1ELb0ELb1EEEEEEEEEvNT_6ParamsE)
        /*005c*/ 	.word	0x00000000


	//----- nvinfo : EIATTR_REGCOUNT
	.align		4
.L_26:
        /*0060*/ 	.byte	0x04, 0x2f
        /*0062*/ 	.short	(.L_28 - .L_27)
	.align		4
.L_27:
        /*0064*/ 	.word	index@(_ZN7cutlass13device_kernelIN5flash19enable_sm80_to_sm89INS1_16FlashAttnFwdSm80INS1_25CollectiveMainloopFwdSm80ILi8ELi1ELb1EN4cute5tupleIJNS5_1CILi128EEENS7_ILi96EEES8_EEELi128ENS_10bfloat16_tEfNS_4arch4Sm80ELb0ELb1ELb0ELb1ELb0ELb0ELb1ELb1EEENS1_21CollectiveEpilogueFwdINS6_IJS8_S8_S9_EEENS6_IJNS7_ILi1EEESH_SH_EEESB_SD_Li256ELb1ELb1ELb1ELb0EEENS1_36VarlenDynamicPersistentTileSchedulerILi128ELi96ELi256ELi256ELb1ELb1ELb0ELb1ELb0ELb1EEEEEEEEEvNT_6ParamsE)
        /*0068*/ 	.word	0x00000004


	//----- nvinfo : EIATTR_FRAME_SIZE
	.align		4
.L_28:
        /*006c*/ 	.byte	0x04, 0x11
        /*006e*/ 	.short	(.L_30 - .L_29)
	.align		4
.L_29:
        /*0070*/ 	.word	index@(_ZN7cutlass13device_kernelIN5flash19enable_sm80_to_sm89INS1_16FlashAttnFwdSm80INS1_25CollectiveMainloopFwdSm80ILi8ELi1ELb1EN4cute5tupleIJNS5_1CILi128EEENS7_ILi96EEES8_EEELi128ENS_10bfloat16_tEfNS_4arch4Sm80ELb0ELb1ELb0ELb1ELb0ELb0ELb1ELb1EEENS1_21CollectiveEpilogueFwdINS6_IJS8_S8_S9_EEENS6_IJNS7_ILi1EEESH_SH_EEESB_SD_Li256ELb1ELb1ELb1ELb0EEENS1_36VarlenDynamicPersistentTileSchedulerILi128ELi96ELi256ELi256ELb1ELb1ELb0ELb1ELb0ELb1EEEEEEEEEvNT_6ParamsE)
        /*0074*/ 	.word	0x00000000


	//----- nvinfo : EIATTR_REGCOUNT
	.align		4
.L_30:
        /*0078*/ 	.byte	0x04, 0x2f
        /*007a*/ 	.short	(.L_32 - .L_31)
	.align		4
.L_31:
        /*007c*/ 	.word	index@(_ZN7cutlass13device_kernelIN5flash19enable_sm80_to_sm89INS1_16FlashAttnFwdSm80INS1_25CollectiveMainloopFwdSm80ILi4ELi1ELb0EN4cute5tupleIJNS5_1CILi128EEENS7_ILi48EEES8_EEELi128ENS_10bfloat16_tEfNS_4arch4Sm80ELb0ELb1ELb0ELb0ELb0ELb0ELb1ELb1EEENS1_21CollectiveEpilogueFwdINS6_IJS8_S8_S9_EEENS6_IJNS7_ILi1EEESH_SH_EEESB_SD_Li128ELb0ELb1ELb1ELb0EEENS1_19SingleTileSchedulerILb0ELb1ELb1ELi128EEEEEEEEEvNT_6ParamsE)
        /*0080*/ 	.word	0x00000004


	//----- nvinfo : EIATTR_FRAME_SIZE
	.align		4
.L_32:
        /*0084*/ 	.byte	0x04, 0x11
        /*0086*/ 	.short	(.L_34 - .L_33)
	.align		4
.L_33:
        /*0088*/ 	.word	index@(_ZN7cutlass13device_kernelIN5flash19enable_sm80_to_sm89INS1_16FlashAttnFwdSm80INS1_25CollectiveMainloopFwdSm80ILi4ELi1ELb0EN4cute5tupleIJNS5_1CILi128EEENS7_ILi48EEES8_EEELi128ENS_10bfloat16_tEfNS_4arch4Sm80ELb0ELb1ELb0ELb0ELb0ELb0ELb1ELb1EEENS1_21CollectiveEpilogueFwdINS6_IJS8_S8_S9_EEENS6_IJNS7_ILi1EEESH_SH_EEESB_SD_Li128ELb0ELb1ELb1ELb0EEENS1_19SingleTileSchedulerILb0ELb1ELb1ELi128EEEEEEEEEvNT_6ParamsE)
        /*008c*/ 	.word	0x00000000


	//----- nvinfo : EIATTR_REGCOUNT
	.align		4
.L_34:
        /*0090*/ 	.byte	0x04, 0x2f
        /*0092*/ 	.short	(.L_36 - .L_35)
	.align		4
.L_35:
        /*0094*/ 	.word	index@(_ZN7cutlass13device_kernelIN5flash19enable_sm80_to_sm89INS1_16FlashAttnFwdSm80INS1_25CollectiveMainloopFwdSm80ILi8ELi1ELb1EN4cute5tupleIJNS5_1CILi128EEENS7_ILi112EEES8_EEELi128ENS_10bfloat16_tEfNS_4arch4Sm80ELb0ELb0ELb0ELb1ELb0ELb1ELb1ELb1EEENS1_21CollectiveEpilogueFwdINS6_IJS8_S8_S9_EEENS6_IJNS7_ILi1EEESH_SH_EEESB_SD_Li256ELb1ELb1ELb1ELb0EEENS1_36VarlenDynamicPersistentTileSchedulerILi128ELi112ELi256ELi256ELb1ELb1ELb0ELb0ELb1ELb1EEEEEEEEEvNT_6ParamsE)
        /*0098*/ 	.word	0x00000004


	//----- nvinfo : EIATTR_FRAME_SIZE
	.align		4
.L_36:
        /*009c*/ 	.byte	0x04, 0x11
        /*009e*/ 	.short	(.L_38 - .L_37)
	.align		4
.L_37:
        /*00a0*/ 	.word	index@(_ZN7cutlass13device_kernelIN5flash19enable_sm80_to_sm89INS1_16FlashAttnFwdSm80INS1_25CollectiveMainloopFwdSm80ILi8ELi1ELb1EN4cute5tupleIJNS5_1CILi128EEENS7_ILi112EEES8_EEELi128ENS_10bfloat16_tEfNS_4arch4Sm80ELb0ELb0ELb0ELb1ELb0ELb1ELb1ELb1EEENS1_21CollectiveEpilogueFwdINS6_IJS8_S8_S9_EEENS6_IJNS7_ILi1EEESH_SH_EEESB_SD_Li256ELb1ELb1ELb1ELb0EEENS1_36VarlenDynamicPersistentTileSchedulerILi128ELi112ELi256ELi256ELb1ELb1ELb0ELb0ELb1ELb1EEEEEEEEEvNT_6ParamsE)
        /*00a4*/ 	.word	0x00000000


	//----- nvinfo : EIATTR_REGCOUNT
	.align		4
.L_38:
        /*00a8*/ 	.byte	0x04, 0x2f
        /*00aa*/ 	.short	(.L_40 - .L_39)
	.align		4
.L_39:
        /*00ac*/ 	.word	index@(_ZN7cutlass13device_kernelIN5flash19enable_sm80_to_sm89INS1_16FlashAttnFwdSm80INS1_25CollectiveMainloopFwdSm80ILi8ELi1ELb1EN4cute5tupleIJNS5_1CILi128EEENS7_ILi112EEES8_EEELi128ENS_10bfloat16_tEfNS_4arch4Sm80ELb0ELb0ELb0ELb1ELb0ELb0ELb1ELb1EEENS1_21CollectiveEpilogueFwdINS6_IJS8_S8_S9_EEENS6_IJNS7_ILi1EEESH_SH_EEESB_SD_Li256ELb1ELb1ELb1ELb0EEENS1_36VarlenDynamicPersistentTileSchedulerILi128ELi112ELi256ELi256ELb1ELb1ELb0ELb0ELb1ELb1EEEEEEEEEvNT_6ParamsE)
        /*00b0*/ 	.word	0x00000004


	//----- nvinfo : EIATTR_FRAME_SIZE
	.align		4
.L_40:
        /*00b4*/ 	.byte	0x04, 0x11
        /*00b6*/ 	.short	(.L_42 - .L_41)
	.align		4
.L_41:
        /*00b8*/ 	.word	index@(_ZN7cutlass13device_kernelIN5flash19enable_sm80_to_sm89INS1_16FlashAttnFwdSm80INS1_25CollectiveMainloopFwdSm80ILi8ELi1ELb1EN4cute5tupleIJNS5_1CILi128EEENS7_ILi112EEES8_EEELi128ENS_10bfloat16_tEfNS_4arch4Sm80ELb0ELb0ELb0ELb1ELb0ELb0ELb1ELb1EEENS1_21CollectiveEpilogueFwdINS6_IJS8_S8_S9_EEENS6_IJNS7_ILi1EEESH_SH_EEESB_SD_Li256ELb1ELb1ELb1ELb0EEENS1_36VarlenDynamicPersistentTileSchedulerILi128ELi112ELi256ELi256ELb1ELb1ELb0ELb0ELb1ELb1EEEEEEEEEvNT_6ParamsE)
        /*00bc*/ 	.word	0x00000000


	//----- nvinfo : EIATTR_REGCOUNT
	.align		4
.L_42:
        /*00c0*/ 	.byte	0x04, 0x2f
        /*00c2*/ 	.short	(.L_44 - .L_43)
	.align		4
.L_43:
        /*00c4*/ 	.word	index@(_ZN7cutlass13device_kernelIN5flash19enable_sm80_to_sm89INS1_16FlashAttnFwdSm80INS1_25CollectiveMainloopFwdSm80ILi4ELi1ELb0EN4cute5tupleIJNS5_1CILi128EEENS7_ILi64EEES8_EEELi128ENS_10bfloat16_tEfNS_4arch4Sm80ELb0ELb0ELb0ELb0ELb0ELb0ELb1ELb1EEENS1_21CollectiveEpilogueFwdINS6_IJS8_S8_S9_EEENS6_IJNS7_ILi1EEESH_SH_EEESB_SD_Li128ELb0ELb1ELb1ELb0EEENS1_19SingleTileSchedulerILb0ELb1ELb1ELi128EEEEEEEEEvNT_6ParamsE)
        /*00c8*/ 	.word	0x00000004


	//----- nvinfo : EIATTR_FRAME_SIZE
	.align		4
.L_44:
        /*00cc*/ 	.byte	0x04, 0x11
        /*00ce*/ 	.short	(.L_46 - .L_45)
	.align		4
.L_45:
        /*00d0*/ 	.word	index@(_ZN7cutlass13device_kernelIN5flash19enable_sm80_to_sm89INS1_16FlashAttnFwdSm80INS1_25CollectiveMainloopFwdSm80ILi4ELi1ELb0EN4cute5tupleIJNS5_1CILi128EEENS7_ILi64EEES8_EEELi128ENS_10bfloat16_tEfNS_4arch4Sm80ELb0ELb0ELb0ELb0ELb0ELb0ELb1ELb1EEENS1_21CollectiveEpilogueFwdINS6_IJS8_S8_S9_EEENS6_IJNS7_ILi1EEESH_SH_EEESB_SD_Li128ELb0ELb1ELb1ELb0EEENS1_19SingleTileSchedulerILb0ELb1ELb1ELi128EEEEEEEEEvNT_6ParamsE)
        /*00d4*/ 	.word	0x00000000


	//----- nvinfo : EIATTR_REGCOUNT
	.align		4
.L_46:
        /*00d8*/ 	.byte	0x04, 0x2f
        /*00da*/ 	.short	(.L_48 - .L_47)
	.align		4
.L_47:
        /*00dc*/ 	.word	index@(_ZN7cutlass13device_kernelIN5flash19enable_sm80_to_sm89INS1_16FlashAttnFwdSm80INS1_25CollectiveMainloopFwdSm80ILi8ELi1ELb1EN4cute5tupleIJNS5_1CILi128EEES8_S8_EEELi128ENS_10bfloat16_tEfNS_4arch4Sm80ELb1ELb0ELb0ELb0ELb0ELb0ELb1ELb1EEENS1_21CollectiveEpilogueFwdIS9_NS6_IJNS7_ILi1EEESF_SF_EEESA_SC_Li256ELb0ELb1ELb1ELb0EEENS1_30DynamicPersistentTileSchedulerILi256ELi256ELb1ELb1ELb0EEEEEEEEEvNT_6ParamsE)
        /*00e0*/ 	.word	0x00000004


	//----- nvinfo : EIATTR_FRAME_SIZE
	.align		4
.L_48:
        /*00e4*/ 	.byte	0x04, 0x11
        /*00e6*/ 	.short	(.L_50 - .L_49)
	.align		4
.L_49:
        /*00e8*/ 	.word	index@(_ZN7cutlass13device_kernelIN5flash19enable_sm80_to_sm89INS1_16FlashAttnFwdSm80INS1_25CollectiveMainloopFwdSm80ILi8ELi1ELb1EN4cute5tupleIJNS5_1CILi128EEES8_S8_EEELi128ENS_10bfloat16_tEfNS_4arch4Sm80ELb1ELb0ELb0ELb0ELb0ELb0ELb1ELb1EEENS1_21CollectiveEpilogueFwdIS9_NS6_IJNS7_ILi1EEESF_SF_EEESA_SC_Li256ELb0ELb1ELb1ELb0EEENS1_30DynamicPersistentTileSchedulerILi256ELi256ELb1ELb1ELb0EEEEEEEEEvNT_6ParamsE)
        /*00ec*/ 	.word	0x00000000


	//----- nvinfo : EIATTR_REGCOUNT
	.align		4
.L_50:
        /*00f0*/ 	.byte	0x04, 0x2f
        /*00f2*/ 	.short	(.L_52 - .L_51)
	.align		4
.L_51:
        /*00f4*/ 	.word	index@(_ZN7cutlass13device_kernelIN5flash19enable_sm80_to_sm89INS1_16FlashAttnFwdSm80INS1_25CollectiveMainloopFwdSm80ILi8ELi1ELb1EN4cute5tupleIJNS5_1CILi128EEENS7_ILi96EEES8_EEELi128ENS_10bfloat16_tEfNS_4arch4Sm80ELb0ELb1ELb0ELb0ELb0ELb0ELb1ELb1EEENS1_21CollectiveEpilogueFwdINS6_IJS8_S8_S9_EEENS6_IJNS7_ILi1EEESH_SH_EEESB_SD_Li256ELb0ELb1ELb1ELb0EEENS1_19SingleTileSchedulerILb0ELb1ELb1ELi128EEEEEEEEEvNT_6ParamsE)
        /*00f8*/ 	.word	0x00000004


	//----- nvinfo : EIATTR_FRAME_SIZE
	.align		4
.L_52:
        /*00fc*/ 	.byte	0x04, 0x11
        /*00fe*/ 	.short	(.L_54 - .L_53)
	.align		4
.L_53:
        /*0100*/ 	.word	index@(_ZN7cutlass13device_kernelIN5flash19enable_sm80_to_sm89INS1_16FlashAttnFwdSm80INS1_25CollectiveMainloopFwdSm80ILi8ELi1ELb1EN4cute5tupleIJNS5_1CILi128EEENS7_ILi96EEES8_EEELi128ENS_10bfloat16_tEfNS_4arch4Sm80ELb0ELb1ELb0ELb0ELb0ELb0ELb1ELb1EEENS1_21CollectiveEpilogueFwdINS6_IJS8_S8_S9_EEENS6_IJNS7_ILi1EEESH_SH_EEESB_SD_Li256ELb0ELb1ELb1ELb0EEENS1_19SingleTileSchedulerILb0ELb1ELb1ELi128EEEEEEEEEvNT_6ParamsE)
        /*0104*/ 	.word	0x00000000


	//----- nvinfo : EIATTR_REGCOUNT
	.align		4
.L_54:
        /*0108*/ 	.byte	0x04, 0x2f
        /*010a*/ 	.short	(.L_56 - .L_55)
	.align		4
.L_55:
        /*010c*/ 	.word	index@(_ZN7cutlass13device_kernelIN5flash19enable_sm80_to_sm89INS1_16FlashAttnFwdSm80INS1_25CollectiveMainloopFwdSm80ILi8ELi1ELb1EN4cute5tupleIJNS5_1CILi128EEES8_S8_EEELi128ENS_10bfloat16_tEfNS_4arch4Sm80ELb0ELb0ELb0ELb0ELb0ELb0ELb1ELb1EEENS1_21CollectiveEpilogueFwdIS9_NS6_IJNS7_ILi1EEESF_SF_EEESA_SC_Li256ELb0ELb1ELb1ELb0EEENS1_19SingleTileSchedulerILb0ELb1ELb1ELi128EEEEEEEEEvNT_6ParamsE)
        /*0110*/ 	.word	0x00000004


	//----- nvinfo : EIATTR_FRAME_SIZE
	.align		4
.L_56:
        /*0114*/ 	.byte	0x04, 0x11
        /*0116*/ 	.short	(.L_58 - .L_57)
	.align		4
.L_57:
        /*0118*/ 	.word	index@(_ZN7cutlass13device_kernelIN5flash19enable_sm80_to_sm89INS1_16FlashAttnFwdSm80INS1_25CollectiveMainloopFwdSm80ILi8ELi1ELb1EN4cute5tupleIJNS5_1CILi128EEES8_S8_EEELi128ENS_10bfloat16_tEfNS_4arch4Sm80ELb0ELb0ELb0ELb0ELb0ELb0ELb1ELb1EEENS1_21CollectiveEpilogueFwdIS9_NS6_IJNS7_ILi1EEESF_SF_EEESA_SC_Li256ELb0ELb1ELb1ELb0EEENS1_19SingleTileSchedulerILb0ELb1ELb1ELi128EEEEEEEEEvNT_6ParamsE)
        /*011c*/ 	.word	0x00000000


	//----- nvinfo : EIATTR_MIN_STACK_SIZE
	.align		4
.L_58:
        /*0120*/ 	.byte	0x04, 0x12
        /*0122*/ 	.short	(.L_60 - .L_59)
	.align		4
.L_59:
        /*0124*/ 	.word	index@(_ZN7cutlass13device_kernelIN5flash19enable_sm80_to_sm89INS1_16FlashAttnFwdSm80INS1_25CollectiveMainloopFwdSm80ILi8ELi1ELb1EN4cute5tupleIJNS5_1CILi128EEES8_S8_EEELi128ENS_10bfloat16_tEfNS_4arch4Sm80ELb0ELb0ELb0ELb0ELb0ELb0ELb1ELb1EEENS1_21CollectiveEpilogueFwdIS9_NS6_IJNS7_ILi1EEESF_SF_EEESA_SC_Li256ELb0ELb1ELb1ELb0EEENS1_19SingleTileSchedulerILb0ELb1ELb1ELi128EEEEEEEEEvNT_6ParamsE)
        /*0128*/ 	.word	0x00000000


	//----- nvinfo : EIATTR_MIN_STACK_SIZE
	.align		4
.L_60:
        /*012c*/ 	.byte	0x04, 0x12
        /*012e*/ 	.short	(.L_62 - .L_61)
	.align		4
.L_61:
        /*0130*/ 	.word	index@(_ZN7cutlass13device_kernelIN5flash19enable_sm80_to_sm89INS1_16FlashAttnFwdSm80INS1_25CollectiveMainloopFwdSm80ILi8ELi1ELb1EN4cute5tupleIJNS5_1CILi128EEENS7_ILi96EEES8_EEELi128ENS_10bfloat16_tEfNS_4arch4Sm80ELb0ELb1ELb0ELb0ELb0ELb0ELb1ELb1EEENS1_21CollectiveEpilogueFwdINS6_IJS8_S8_S9_EEENS6_IJNS7_ILi1EEESH_SH_EEESB_SD_Li256ELb0ELb1ELb1ELb0EEENS1_19SingleTileSchedulerILb0ELb1ELb1ELi128EEEEEEEEEvNT_6ParamsE)
        /*0134*/ 	.word	0x00000000


	//----- nvinfo : EIATTR_MIN_STACK_SIZE
	.align		4
.L_62:
        /*0138*/ 	.byte	0x04, 0x12
        /*013a*/ 	.short	(.L_64 - .L_63)
	.align		4
.L_63:
        /*013c*/ 	.word	index@(_ZN7cutlass13device_kernelIN5flash19enable_sm80_to_sm89INS1_16FlashAttnFwdSm80INS1_25CollectiveMainloopFwdSm80ILi8ELi1ELb1EN4cute5tupleIJNS5_1CILi128EEES8_S8_EEELi128ENS_10bfloat16_tEfNS_4arch4Sm80ELb1ELb0ELb0ELb0ELb0ELb0ELb1ELb1EEENS1_21CollectiveEpilogueFwdIS9_NS6_IJNS7_ILi1EEESF_SF_EEESA_SC_Li256ELb0ELb1ELb1ELb0EEENS1_30DynamicPersistentTileSchedulerILi256ELi256ELb1ELb1ELb0EEEEEEEEEvNT_6ParamsE)
        /*0140*/ 	.word	0x00000000


	//----- nvinfo : EIATTR_MIN_STACK_SIZE
	.align		4
.L_64:
        /*0144*/ 	.byte	0x04, 0x12
        /*0146*/ 	.short	(.L_66 - .L_65)
	.align		4
.L_65:
        /*0148*/ 	.word	index@(_ZN7cutlass13device_kernelIN5flash19enable_sm80_to_sm89INS1_16FlashAttnFwdSm80INS1_25CollectiveMainloopFwdSm80ILi4ELi1ELb0EN4cute5tupleIJNS5_1CILi128EEENS7_ILi64EEES8_EEELi128ENS_10bfloat16_tEfNS_4arch4Sm80ELb0ELb0ELb0ELb0ELb0ELb0ELb1ELb1EEENS1_21CollectiveEpilogueFwdINS6_IJS8_S8_S9_EEENS6_IJNS7_ILi1EEESH_SH_EEESB_SD_Li128ELb0ELb1ELb1ELb0EEENS1_19SingleTileSchedulerILb0ELb1ELb1ELi128EEEEEEEEEvNT_6ParamsE)
        /*014c*/ 	.word	0x00000000


	//----- nvinfo : EIATTR_MIN_STACK_SIZE
	.align		4
.L_66:
        /*0150*/ 	.byte	0x04, 0x12
        /*0152*/ 	.short	(.L_68 - .L_67)
	.align		4
.L_67:
        /*0154*/ 	.word	index@(_ZN7cutlass13device_kernelIN5flash19enable_sm80_to_sm89INS1_16FlashAttnFwdSm80INS1_25CollectiveMainloopFwdSm80ILi8ELi1ELb1EN4cute5tupleIJNS5_1CILi128EEENS7_ILi112EEES8_EEELi128ENS_10bfloat16_tEfNS_4arch4Sm80ELb0ELb0ELb0ELb1ELb0ELb0ELb1ELb1EEENS1_21CollectiveEpilogueFwdINS6_IJS8_S8_S9_EEENS6_IJNS7_ILi1EEESH_SH_EEESB_SD_Li256ELb1ELb1ELb1ELb0EEENS1_36VarlenDynamicPersistentTileSchedulerILi128ELi112ELi256ELi256ELb1ELb1ELb0ELb0ELb1ELb1EEEEEEEEEvNT_6ParamsE)
        /*0158*/ 	.word	0x00000000


	//----- nvinfo : EIATTR_MIN_STACK_SIZE
	.align		4
.L_68:
        /*015c*/ 	.byte	0x04, 0x12
        /*015e*/ 	.short	(.L_70 - .L_69)
	.align		4
.L_69:
        /*0160*/ 	.word	index@(_ZN7cutlass13device_kernelIN5flash19enable_sm80_to_sm89INS1_16FlashAttnFwdSm80INS1_25CollectiveMainloopFwdSm80ILi8ELi1ELb1EN4cute5tupleIJNS5_1CILi128EEENS7_ILi112EEES8_EEELi128ENS_10bfloat16_tEfNS_4arch4Sm80ELb0ELb0ELb0ELb1ELb0ELb1ELb1ELb1EEENS1_21CollectiveEpilogueFwdINS6_IJS8_S8_S9_EEENS6_IJNS7_ILi1EEESH_SH_EEESB_SD_Li256ELb1ELb1ELb1ELb0EEENS1_36VarlenDynamicPersistentTileSchedulerILi128ELi112ELi256ELi256ELb1ELb1ELb0ELb0ELb1ELb1EEEEEEEEEvNT_6ParamsE)
        /*0164*/ 	.word	0x00000000


	//----- nvinfo : EIATTR_MIN_STACK_SIZE
	.align		4
.L_70:
        /*0168*/ 	.byte	0x04, 0x12
        /*016a*/ 	.short	(.L_72 - .L_71)
	.align		4
.L_71:
        /*016c*/ 	.word	index@(_ZN7cutlass13device_kernelIN5flash19enable_sm80_to_sm89INS1_16FlashAttnFwdSm80INS1_25CollectiveMainloopFwdSm80ILi4ELi1ELb0EN4cute5tupleIJNS5_1CILi128EEENS7_ILi48EEES8_EEELi128ENS_10bfloat16_tEfNS_4arch4Sm80ELb0ELb1ELb0ELb0ELb0ELb0ELb1ELb1EEENS1_21CollectiveEpilogueFwdINS6_IJS8_S8_S9_EEENS6_IJNS7_ILi1EEESH_SH_EEESB_SD_Li128ELb0ELb1ELb1ELb0EEENS1_19SingleTileSchedulerILb0ELb1ELb1ELi128EEEEEEEEEvNT_6ParamsE)
        /*0170*/ 	.word	0x00000000


	//----- nvinfo : EIATTR_MIN_STACK_SIZE
	.align		4
.L_72:
        /*0174*/ 	.byte	0x04, 0x12
        /*0176*/ 	.short	(.L_74 - .L_73)
	.align		4
.L_73:
        /*0178*/ 	.word	index@(_ZN7cutlass13device_kernelIN5flash19enable_sm80_to_sm89INS1_16FlashAttnFwdSm80INS1_25CollectiveMainloopFwdSm80ILi8ELi1ELb1EN4cute5tupleIJNS5_1CILi128EEENS7_ILi96EEES8_EEELi128ENS_10bfloat16_tEfNS_4arch4Sm80ELb0ELb1ELb0ELb1ELb0ELb0ELb1ELb1EEENS1_21CollectiveEpilogueFwdINS6_IJS8_S8_S9_EEENS6_IJNS7_ILi1EEESH_SH_EEESB_SD_Li256ELb1ELb1ELb1ELb0EEENS1_36VarlenDynamicPersistentTileSchedulerILi128ELi96ELi256ELi256ELb1ELb1ELb0ELb1ELb0ELb1EEEEEEEEEvNT_6ParamsE)
        /*017c*/ 	.word	0x00000000


	//----- nvinfo : EIATTR_MIN_STACK_SIZE
	.align		4
.L_74:
        /*0180*/ 	.byte	0x04, 0x12
        /*0182*/ 	.short	(.L_76 - .L_75)
	.align		4
.L_75:
        /*0184*/ 	.word	index@(_ZN7cutlass13device_kernelIN5flash19enable_sm80_to_sm89INS1_16FlashAttnFwdSm80INS1_25CollectiveMainloopFwdSm80ILi8ELi1ELb1EN4cute5tupleIJNS5_1CILi128EEENS7_ILi96EEES8_EEELi128ENS_10bfloat16_tEfNS_4arch4Sm80ELb0ELb1ELb0ELb1ELb0ELb1ELb1ELb1EEENS1_21CollectiveEpilogueFwdINS6_IJS8_S8_S9_EEENS6_IJNS7_ILi1EEESH_SH_EEESB_SD_Li256ELb1ELb1ELb1ELb0EEENS1_36VarlenDynamicPersistentTileSchedulerILi128ELi96ELi256ELi256ELb1ELb1ELb0ELb1ELb0ELb1EEEEEEEEEvNT_6ParamsE)
        /*0188*/ 	.word	0x00000000


	//----- nvinfo : EIATTR_MIN_STACK_SIZE
	.align		4
.L_76:
        /*018c*/ 	.byte	0x04, 0x12
        /*018e*/ 	.short	(.L_78 - .L_77)
	.align		4
.L_77:
        /*0190*/ 	.word	index@(_ZN7cutlass13device_kernelIN5flash19enable_sm80_to_sm89INS1_16FlashAttnFwdSm80INS1_25CollectiveMainloopFwdSm80ILi4ELi1ELb0EN4cute5tupleIJNS5_1CILi128EEENS7_ILi64EEES8_EEELi128ENS_10bfloat16_tEfNS_4arch4Sm80ELb1ELb0ELb0ELb0ELb0ELb0ELb1ELb1EEENS1_21CollectiveEpilogueFwdINS6_IJS8_S8_S9_EEENS6_IJNS7_ILi1EEESH_SH_EEESB_SD_Li128ELb0ELb1ELb1ELb0EEENS1_30DynamicPersistentTileSchedulerILi128ELi128ELb1ELb1ELb0EEEEEEEEEvNT_6ParamsE)
        /*0194*/ 	.word	0x00000000


	//----- nvinfo : EIATTR_MIN_STACK_SIZE
	.align		4
.L_78:
        /*0198*/ 	.byte	0x04, 0x12
        /*019a*/ 	.short	(.L_80 - .L_79)
	.align		4
.L_79:
        /*019c*/ 	.word	index@(_ZN7cutlass13device_kernelIN5flash19enable_sm80_to_sm89INS1_16FlashAttnFwdSm80INS1_25CollectiveMainloopFwdSm80ILi8ELi1ELb1EN4cute5tupleIJNS5_1CILi128EEENS7_ILi112EEES8_EEELi128ENS_10bfloat16_tEfNS_4arch4Sm80ELb1ELb0ELb0ELb1ELb0ELb0ELb1ELb1EEENS1_21CollectiveEpilogueFwdINS6_IJS8_S8_S9_EEENS6_IJNS7_ILi1EEESH_SH_EEESB_SD_Li256ELb1ELb1ELb1ELb0EEENS1_36VarlenDynamicPersistentTileSchedulerILi128ELi112ELi256ELi256ELb1ELb1ELb0ELb1ELb1ELb1EEEEEEEEEvNT_6ParamsE)
        /*01a0*/ 	.word	0x00000000


	//----- nvinfo : EIATTR_MIN_STACK_SIZE
	.align		4
.L_80:
        /*01a4*/ 	.byte	0x04, 0x12
        /*01a6*/ 	.short	(.L_82 - .L_81)
	.align		4
.L_81:
        /*01a8*/ 	.word	index@(_ZN7cutlass13device_kernelIN5flash19enable_sm80_to_sm89INS1_16FlashAttnFwdSm80INS1_25CollectiveMainloopFwdSm80ILi8ELi1ELb1EN4cute5tupleIJNS5_1CILi128EEENS7_ILi112EEES8_EEELi128ENS_10bfloat16_tEfNS_4arch4Sm80ELb1ELb0ELb0ELb1ELb0ELb1ELb1ELb1EEENS1_21CollectiveEpilogueFwdINS6_IJS8_S8_S9_EEENS6_IJNS7_ILi1EEESH_SH_EEESB_SD_Li256ELb1ELb1ELb1ELb0EEENS1_36VarlenDynamicPersistentTileSchedulerILi128ELi112ELi256ELi256ELb1ELb1ELb0ELb1ELb1ELb1EEEEEEEEEvNT_6ParamsE)
        /*01ac*/ 	.word	0x00000000
.L_82:


//--------------------- .nv.compat                --------------------------
	.section	.nv.compat,"",@"SHT_CUDA_COMPAT_INFO"
	.align	4
        /*0000*/ 	.byte	0x02, 0x09, 0x01, 0x00, 0x02, 0x02, 0x01, 0x00, 0x02, 0x05, 0x05, 0x00, 0x03, 0x07, 0x01, 0x01
        /*0010*/ 	.byte	0x02, 0x03, 0x00, 0x00, 0x02, 0x06, 0x01, 0x00, 0x04, 0x0b, 0x08, 0x00, 0x00, 0x00, 0x00, 0x00
        /*0020*/ 	.byte	0x00, 0x00, 0x00, 0x00


//--------------------- .nv.info._ZN7cutlass13device_kernelIN5flash19enable_sm80_to_sm89INS1_16FlashAttnFwdSm80INS1_25CollectiveMainloopFwdSm80ILi8ELi1ELb1EN4cute5tupleIJNS5_1CILi128EEES8_S8_EEELi128ENS_10bfloat16_tEfNS_4arch4Sm80ELb0ELb0ELb0ELb0ELb0ELb0ELb1ELb1EEENS1_21CollectiveEpilogueFwdIS9_NS6_IJNS7_ILi1EEESF_SF_EEESA_SC_Li256ELb0ELb1ELb1ELb0EEENS1_19SingleTileSchedulerILb0ELb1ELb1ELi128EEEEEEEEEvNT_6ParamsE --------------------------
	.section	.nv.info._ZN7cutlass13device_kernelIN5flash19enable_sm80_to_sm89INS1_16FlashAttnFwdSm80INS1_25CollectiveMainloopFwdSm80ILi8ELi1ELb1EN4cute5tupleIJNS5_1CILi128EEES8_S8_EEELi128ENS_10bfloat16_tEfNS_4arch4Sm80ELb0ELb0ELb0ELb0ELb0ELb0ELb1ELb1EEENS1_21CollectiveEpilogueFwdIS9_NS6_IJNS7_ILi1EEESF_SF_EEESA_SC_Li256ELb0ELb1ELb1ELb0EEENS1_19SingleTileSchedulerILb0ELb1ELb1ELi128EEEEEEEEEvNT_6ParamsE,"",@"SHT_CUDA_INFO"
	.sectionflags	@""
	.align	4


	//----- nvinfo : EIATTR_CUDA_API_VERSION
	.align		4
        /*0000*/ 	.byte	0x04, 0x37
        /*0002*/ 	.short	(.L_84 - .L_83)
.L_83:
        /*0004*/ 	.word	0x00000082


	//----- nvinfo : EIATTR_KPARAM_INFO
	.align		4
.L_84:
        /*0008*/ 	.byte	0x04, 0x17
        /*000a*/ 	.short	(.L_86 - .L_85)
.L_85:
        /*000c*/ 	.word	0x00000000
        /*0010*/ 	.short	0x0000
        /*0012*/ 	.short	0x0000
        /*0014*/ 	.byte	0x00, 0xf0, 0x61, 0x10


	//----- nvinfo : EIATTR_SPARSE_MMA_MASK
	.align		4
.L_86:
        /*0018*/ 	.byte	0x03, 0x50
        /*001a*/ 	.short	0x0000


	//----- nvinfo : EIATTR_MAXREG_COUNT
	.align		4
        /*001c*/ 	.byte	0x03, 0x1b
        /*001e*/ 	.short	0x00ff


	//----- nvinfo : EIATTR_MERCURY_ISA_VERSION
	.align		4
        /*0020*/ 	.byte	0x03, 0x5f
        /*0022*/ 	.short	0x0101


	//----- nvinfo : EIATTR_VRC_CTA_INIT_COUNT
	.align		4
        /*0024*/ 	.byte	0x02, 0x4a
	.zero		1
	.zero		1


	//----- nvinfo : EIATTR_EXIT_INSTR_OFFSETS
	.align		4
        /*0028*/ 	.byte	0x04, 0x1c
        /*002a*/ 	.short	(.L_88 - .L_87)


	//   ....[0]....
.L_87:
        /*002c*/ 	.word	0x00000010


	//----- nvinfo : EIATTR_MAX_THREADS
	.align		4
.L_88:
        /*0030*/ 	.byte	0x04, 0x05
        /*0032*/ 	.short	(.L_90 - .L_89)
.L_89:
        /*0034*/ 	.word	0x00000100
        /*0038*/ 	.word	0x00000001
        /*003c*/ 	.word	0x00000001


	//----- nvinfo : EIATTR_CBANK_PARAM_SIZE
	.align		4
.L_90:
        /*0040*/ 	.byte	0x03, 0x19
        /*0042*/ 	.short	0x0418


	//----- nvinfo : EIATTR_PARAM_CBANK
	.align		4
        /*0044*/ 	.byte	0x04, 0x0a
        /*0046*/ 	.short	(.L_92 - .L_91)
	.align		4
.L_91:
        /*0048*/ 	.word	index@(.nv.constant0._ZN7cutlass13device_kernelIN5flash19enable_sm80_to_sm89INS1_16FlashAttnFwdSm80INS1_25CollectiveMainloopFwdSm80ILi8ELi1ELb1EN4cute5tupleIJNS5_1CILi128EEES8_S8_EEELi128ENS_10bfloat16_tEfNS_4arch4Sm80ELb0ELb0ELb0ELb0ELb0ELb0ELb1ELb1EEENS1_21CollectiveEpilogueFwdIS9_NS6_IJNS7_ILi1EEESF_SF_EEESA_SC_Li256ELb0ELb1ELb1ELb0EEENS1_19SingleTileSchedulerILb0ELb1ELb1ELi128EEEEEEEEEvNT_6ParamsE)
        /*004c*/ 	.short	0x0380
        /*004e*/ 	.short	0x0418


	//----- nvinfo : EIATTR_SW_WAR
	.align		4
.L_92:
        /*0050*/ 	.byte	0x04, 0x36
        /*0052*/ 	.short	(.L_94 - .L_93)
.L_93:
        /*0054*/ 	.word	0x00000008
.L_94:


//--------------------- .nv.info._ZN7cutlass13device_kernelIN5flash19enable_sm80_to_sm89INS1_16FlashAttnFwdSm80INS1_25CollectiveMainloopFwdSm80ILi8ELi1ELb1EN4cute5tupleIJNS5_1CILi128EEENS7_ILi96EEES8_EEELi128ENS_10bfloat16_tEfNS_4arch4Sm80ELb0ELb1ELb0ELb0ELb0ELb0ELb1ELb1EEENS1_21CollectiveEpilogueFwdINS6_IJS8_S8_S9_EEENS6_IJNS7_ILi1EEESH_SH_EEESB_SD_Li256ELb0ELb1ELb1ELb0EEENS1_19SingleTileSchedulerILb0ELb1ELb1ELi128EEEEEEEEEvNT_6ParamsE --------------------------
	.section	.nv.info._ZN7cutlass13device_kernelIN5flash19enable_sm80_to_sm89INS1_16FlashAttnFwdSm80INS1_25CollectiveMainloopFwdSm80ILi8ELi1ELb1EN4cute5tupleIJNS5_1CILi128EEENS7_ILi96EEES8_EEELi128ENS_10bfloat16_tEfNS_4arch4Sm80ELb0ELb1ELb0ELb0ELb0ELb0ELb1ELb1EEENS1_21CollectiveEpilogueFwdINS6_IJS8_S8_S9_EEENS6_IJNS7_ILi1EEESH_SH_EEESB_SD_Li256ELb0ELb1ELb1ELb0EEENS1_19SingleTileSchedulerILb0ELb1ELb1ELi128EEEEEEEEEvNT_6ParamsE,"",@"SHT_CUDA_INFO"
	.sectionflags	@""
	.align	4


	//----- nvinfo : EIATTR_CUDA_API_VERSION
	.align		4
        /*0000*/ 	.byte	0x04, 0x37
        /*0002*/ 	.short	(.L_96 - .L_95)
.L_95:
        /*0004*/ 	.word	0x00000082


	//----- nvinfo : EIATTR_KPARAM_INFO
	.align		4
.L_96:
        /*0008*/ 	.byte	0x04, 0x17
        /*000a*/ 	.short	(.L_98 - .L_97)
.L_97:
        /*000c*/ 	.word	0x00000000
        /*0010*/ 	.short	0x0000
        /*0012*/ 	.short	0x0000
        /*0014*/ 	.byte	0x00, 0xf0, 0x61, 0x10


	//----- nvinfo : EIATTR_SPARSE_MMA_MASK
	.align		4
.L_98:
        /*0018*/ 	.byte	0x03, 0x50
        /*001a*/ 	.short	0x0000


	//----- nvinfo : EIATTR_MAXREG_COUNT
	.align		4
        /*001c*/ 	.byte	0x03, 0x1b
        /*001e*/ 	.short	0x00ff


	//----- nvinfo : EIATTR_MERCURY_ISA_VERSION
	.align		4
        /*0020*/ 	.byte	0x03, 0x5f
        /*0022*/ 	.short	0x0101


	//----- nvinfo : EIATTR_VRC_CTA_INIT_COUNT
	.align		4
        /*0024*/ 	.byte	0x02, 0x4a
	.zero		1
	.zero		1


	//----- nvinfo : EIATTR_EXIT_INSTR_OFFSETS
	.align		4
        /*0028*/ 	.byte	0x04, 0x1c
        /*002a*/ 	.short	(.L_100 - .L_99)


	//   ....[0]....
.L_99:
        /*002c*/ 	.word	0x00000010


	//----- nvinfo : EIATTR_MAX_THREADS
	.align		4
.L_100:
        /*0030*/ 	.byte	0x04, 0x05
        /*0032*/ 	.short	(.L_102 - .L_101)
.L_101:
        /*0034*/ 	.word	0x00000100
        /*0038*/ 	.word	0x00000001
        /*003c*/ 	.word	0x00000001


	//----- nvinfo : EIATTR_CBANK_PARAM_SIZE
	.align		4
.L_102:
        /*0040*/ 	.byte	0x03, 0x19
        /*0042*/ 	.short	0x0418


	//----- nvinfo : EIATTR_PARAM_CBANK
	.align		4
        /*0044*/ 	.byte	0x04, 0x0a
        /*0046*/ 	.short	(.L_104 - .L_103)
	.align		4
.L_103:
        /*0048*/ 	.word	index@(.nv.constant0._ZN7cutlass13device_kernelIN5flash19enable_sm80_to_sm89INS1_16FlashAttnFwdSm80INS1_25CollectiveMainloopFwdSm80ILi8ELi1ELb1EN4cute5tupleIJNS5_1CILi128EEENS7_ILi96EEES8_EEELi128ENS_10bfloat16_tEfNS_4arch4Sm80ELb0ELb1ELb0ELb0ELb0ELb0ELb1ELb1EEENS1_21CollectiveEpilogueFwdINS6_IJS8_S8_S9_EEENS6_IJNS7_ILi1EEESH_SH_EEESB_SD_Li256ELb0ELb1ELb1ELb0EEENS1_19SingleTileSchedulerILb0ELb1ELb1ELi128EEEEEEEEEvNT_6ParamsE)
        /*004c*/ 	.short	0x0380
        /*004e*/ 	.short	0x0418


	//----- nvinfo : EIATTR_SW_WAR
	.align		4
.L_104:
        /*0050*/ 	.byte	0x04, 0x36
        /*0052*/ 	.short	(.L_106 - .L_105)
.L_105:
        /*0054*/ 	.word	0x00000008
.L_106:


//--------------------- .nv.info._ZN7cutlass13device_kernelIN5flash19enable_sm80_to_sm89INS1_16FlashAttnFwdSm80INS1_25CollectiveMainloopFwdSm80ILi8ELi1ELb1EN4cute5tupleIJNS5_1CILi128EEES8_S8_EEELi128ENS_10bfloat16_tEfNS_4arch4Sm80ELb1ELb0ELb0ELb0ELb0ELb0ELb1ELb1EEENS1_21CollectiveEpilogueFwdIS9_NS6_IJNS7_ILi1EEESF_SF_EEESA_SC_Li256ELb0ELb1ELb1ELb0EEENS1_30DynamicPersistentTileSchedulerILi256ELi256ELb1ELb1ELb0EEEEEEEEEvNT_6ParamsE --------------------------
	.section	.nv.info._ZN7cutlass13device_kernelIN5flash19enable_sm80_to_sm89INS1_16FlashAttnFwdSm80INS1_25CollectiveMainloopFwdSm80ILi8ELi1ELb1EN4cute5tupleIJNS5_1CILi128EEES8_S8_EEELi128ENS_10bfloat16_tEfNS_4arch4Sm80ELb1ELb0ELb0ELb0ELb0ELb0ELb1ELb1EEENS1_21CollectiveEpilogueFwdIS9_NS6_IJNS7_ILi1EEESF_SF_EEESA_SC_Li256ELb0ELb1ELb1ELb0EEENS1_30DynamicPersistentTileSchedulerILi256ELi256ELb1ELb1ELb0EEEEEEEEEvNT_6ParamsE,"",@"SHT_CUDA_INFO"
	.sectionflags	@""
	.align	4


	//----- nvinfo : EIATTR_CUDA_API_VERSION
	.align		4
        /*0000*/ 	.byte	0x04, 0x37
        /*0002*/ 	.short	(.L_108 - .L_107)
.L_107:
        /*0004*/ 	.word	0x00000082


	//----- nvinfo : EIATTR_KPARAM_INFO
	.align		4
.L_108:
        /*0008*/ 	.byte	0x04, 0x17
        /*000a*/ 	.short	(.L_110 - .L_109)
.L_109:
        /*000c*/ 	.word	0x00000000
        /*0010*/ 	.short	0x0000
        /*0012*/ 	.short	0x0000
        /*0014*/ 	.byte	0x00, 0xf0, 0xa1, 0x10


	//----- nvinfo : EIATTR_SPARSE_MMA_MASK
	.align		4
.L_110:
        /*0018*/ 	.byte	0x03, 0x50
        /*001a*/ 	.short	0x0000


	//----- nvinfo : EIATTR_MAXREG_COUNT
	.align		4
        /*001c*/ 	.byte	0x03, 0x1b
        /*001e*/ 	.short	0x00ff


	//----- nvinfo : EIATTR_MERCURY_ISA_VERSION
	.align		4
        /*0020*/ 	.byte	0x03, 0x5f
        /*0022*/ 	.short	0x0101


	//----- nvinfo : EIATTR_VRC_CTA_INIT_COUNT
	.align		4
        /*0024*/ 	.byte	0x02, 0x4a
	.zero		1
	.zero		1


	//----- nvinfo : EIATTR_EXIT_INSTR_OFFSETS
	.align		4
        /*0028*/ 	.byte	0x04, 0x1c
        /*002a*/ 	.short	(.L_112 - .L_111)


	//   ....[0]....
.L_111:
        /*002c*/ 	.word	0x00000010


	//----- nvinfo : EIATTR_MAX_THREADS
	.align		4
.L_112:
        /*0030*/ 	.byte	0x04, 0x05
        /*0032*/ 	.short	(.L_114 - .L_113)
.L_113:
        /*0034*/ 	.word	0x00000100
        /*0038*/ 	.word	0x00000001
        /*003c*/ 	.word	0x00000001


	//----- nvinfo : EIATTR_CBANK_PARAM_SIZE
	.align		4
.L_114:
        /*0040*/ 	.byte	0x03, 0x19
        /*0042*/ 	.short	0x0428


	//----- nvinfo : EIATTR_PARAM_CBANK
	.align		4
        /*0044*/ 	.byte	0x04, 0x0a
        /*0046*/ 	.short	(.L_116 - .L_115)
	.align		4
.L_115:
        /*0048*/ 	.word	index@(.nv.constant0._ZN7cutlass13device_kernelIN5flash19enable_sm80_to_sm89INS1_16FlashAttnFwdSm80INS1_25CollectiveMainloopFwdSm80ILi8ELi1ELb1EN4cute5tupleIJNS5_1CILi128EEES8_S8_EEELi128ENS_10bfloat16_tEfNS_4arch4Sm80ELb1ELb0ELb0ELb0ELb0ELb0ELb1ELb1EEENS1_21CollectiveEpilogueFwdIS9_NS6_IJNS7_ILi1EEESF_SF_EEESA_SC_Li256ELb0ELb1ELb1ELb0EEENS1_30DynamicPersistentTileSchedulerILi256ELi256ELb1ELb1ELb0EEEEEEEEEvNT_6ParamsE)
        /*004c*/ 	.short	0x0380
        /*004e*/ 	.short	0x0428


	//----- nvinfo : EIATTR_SW_WAR
	.align		4
.L_116:
        /*0050*/ 	.byte	0x04, 0x36
        /*0052*/ 	.short	(.L_118 - .L_117)
.L_117:
        /*0054*/ 	.word	0x00000008
.L_118:


//--------------------- .nv.info._ZN7cutlass13device_kernelIN5flash19enable_sm80_to_sm89INS1_16FlashAttnFwdSm80INS1_25CollectiveMainloopFwdSm80ILi4ELi1ELb0EN4cute5tupleIJNS5_1CILi128EEENS7_ILi64EEES8_EEELi128ENS_10bfloat16_tEfNS_4arch4Sm80ELb0ELb0ELb0ELb0ELb0ELb0ELb1ELb1EEENS1_21CollectiveEpilogueFwdINS6_IJS8_S8_S9_EEENS6_IJNS7_ILi1EEESH_SH_EEESB_SD_Li128ELb0ELb1ELb1ELb0EEENS1_19SingleTileSchedulerILb0ELb1ELb1ELi128EEEEEEEEEvNT_6ParamsE --------------------------
	.section	.nv.info._ZN7cutlass13device_kernelIN5flash19enable_sm80_to_sm89INS1_16FlashAttnFwdSm80INS1_25CollectiveMainloopFwdSm80ILi4ELi1ELb0EN4cute5tupleIJNS5_1CILi128EEENS7_ILi64EEES8_EEELi128ENS_10bfloat16_tEfNS_4arch4Sm80ELb0ELb0ELb0ELb0ELb0ELb0ELb1ELb1EEENS1_21CollectiveEpilogueFwdINS6_IJS8_S8_S9_EEENS6_IJNS7_ILi1EEESH_SH_EEESB_SD_Li128ELb0ELb1ELb1ELb0EEENS1_19SingleTileSchedulerILb0ELb1ELb1ELi128EEEEEEEEEvNT_6ParamsE,"",@"SHT_CUDA_INFO"
	.sectionflags	@""
	.align	4


	//----- nvinfo : EIATTR_CUDA_API_VERSION
	.align		4
        /*0000*/ 	.byte	0x04, 0x37
        /*0002*/ 	.short	(.L_120 - .L_119)
.L_119:
        /*0004*/ 	.word	0x00000082


	//----- nvinfo : EIATTR_KPARAM_INFO
	.align		4
.L_120:
        /*0008*/ 	.byte	0x04, 0x17
        /*000a*/ 	.short	(.L_122 - .L_121)
.L_121:
        /*000c*/ 	.word	0x00000000
        /*0010*/ 	.short	0x0000
        /*0012*/ 	.short	0x0000
        /*0014*/ 	.byte	0x00, 0xf0, 0x61, 0x10


	//----- nvinfo : EIATTR_SPARSE_MMA_MASK
	.align		4
.L_122:
        /*0018*/ 	.byte	0x03, 0x50
        /*001a*/ 	.short	0x0000


	//----- nvinfo : EIATTR_MAXREG_COUNT
	.align		4
        /*001c*/ 	.byte	0x03, 0x1b
        /*001e*/ 	.short	0x00ff


	//----- nvinfo : EIATTR_MERCURY_ISA_VERSION
	.align		4
        /*0020*/ 	.byte	0x03, 0x5f
        /*0022*/ 	.short	0x0101


	//----- nvinfo : EIATTR_VRC_CTA_INIT_COUNT
	.align		4
        /*0024*/ 	.byte	0x02, 0x4a
	.zero		1
	.zero		1


	//----- nvinfo : EIATTR_EXIT_INSTR_OFFSETS
	.align		4
        /*0028*/ 	.byte	0x04, 0x1c
        /*002a*/ 	.short	(.L_124 - .L_123)


	//   ....[0]....
.L_123:
        /*002c*/ 	.word	0x00000010


	//----- nvinfo : EIATTR_MAX_THREADS
	.align		4
.L_124:
        /*0030*/ 	.byte	0x04, 0x05
        /*0032*/ 	.short	(.L_126 - .L_125)
.L_125:
        /*0034*/ 	.word	0x00000080
        /*0038*/ 	.word	0x00000001
        /*003c*/ 	.word	0x00000001


	//----- nvinfo : EIATTR_CBANK_PARAM_SIZE
	.align		4
.L_126:
        /*0040*/ 	.byte	0x03, 0x19
        /*0042*/ 	.short	0x0418


	//----- nvinfo : EIATTR_PARAM_CBANK
	.align		4
        /*0044*/ 	.byte	0x04, 0x0a
        /*0046*/ 	.short	(.L_128 - .L_127)
	.align		4
.L_127:
        /*0048*/ 	.word	index@(.nv.constant0._ZN7cutlass13device_kernelIN5flash19enable_sm80_to_sm89INS1_16FlashAttnFwdSm80INS1_25CollectiveMainloopFwdSm80ILi4ELi1ELb0EN4cute5tupleIJNS5_1CILi128EEENS7_ILi64EEES8_EEELi128ENS_10bfloat16_tEfNS_4arch4Sm80ELb0ELb0ELb0ELb0ELb0ELb0ELb1ELb1EEENS1_21CollectiveEpilogueFwdINS6_IJS8_S8_S9_EEENS6_IJNS7_ILi1EEESH_SH_EEESB_SD_Li128ELb0ELb1ELb1ELb0EEENS1_19SingleTileSchedulerILb0ELb1ELb1ELi128EEEEEEEEEvNT_6ParamsE)
        /*004c*/ 	.short	0x0380
        /*004e*/ 	.short	0x0418


	//----- nvinfo : EIATTR_SW_WAR
	.align		4
.L_128:
        /*0050*/ 	.byte	0x04, 0x36
        /*0052*/ 	.short	(.L_130 - .L_129)
.L_129:
        /*0054*/ 	.word	0x00000008
.L_130:


//--------------------- .nv.info._ZN7cutlass13device_kernelIN5flash19enable_sm80_to_sm89INS1_16FlashAttnFwdSm80INS1_25CollectiveMainloopFwdSm80ILi8ELi1ELb1EN4cute5tupleIJNS5_1CILi128EEENS7_ILi112EEES8_EEELi128ENS_10bfloat16_tEfNS_4arch4Sm80ELb0ELb0ELb0ELb1ELb0ELb0ELb1ELb1EEENS1_21CollectiveEpilogueFwdINS6_IJS8_S8_S9_EEENS6_IJNS7_ILi1EEESH_SH_EEESB_SD_Li256ELb1ELb1ELb1ELb0EEENS1_36VarlenDynamicPersistentTileSchedulerILi128ELi112ELi256ELi256ELb1ELb1ELb0ELb0ELb1ELb1EEEEEEEEEvNT_6ParamsE --------------------------
	.section	.nv.info._ZN7cutlass13device_kernelIN5flash19enable_sm80_to_sm89INS1_16FlashAttnFwdSm80INS1_25CollectiveMainloopFwdSm80ILi8ELi1ELb1EN4cute5tupleIJNS5_1CILi128EEENS7_ILi112EEES8_EEELi128ENS_10bfloat16_tEfNS_4arch4Sm80ELb0ELb0ELb0ELb1ELb0ELb0ELb1ELb1EEENS1_21CollectiveEpilogueFwdINS6_IJS8_S8_S9_EEENS6_IJNS7_ILi1EEESH_SH_EEESB_SD_Li256ELb1ELb1ELb1ELb0EEENS1_36VarlenDynamicPersistentTileSchedulerILi128ELi112ELi256ELi256ELb1ELb1ELb0ELb0ELb1ELb1EEEEEEEEEvNT_6ParamsE,"",@"SHT_CUDA_INFO"
	.sectionflags	@""
	.align	4


	//----- nvinfo : EIATTR_CUDA_API_VERSION
	.align		4
        /*0000*/ 	.byte	0x04, 0x37
        /*0002*/ 	.short	(.L_132 - .L_131)
.L_131:
        /*0004*/ 	.word	0x00000082


	//----- nvinfo : EIATTR_KPARAM_INFO
	.align		4
.L_132:
        /*0008*/ 	.byte	0x04, 0x17
        /*000a*/ 	.short	(.L_134 - .L_133)
.L_133:
        /*000c*/ 	.word	0x00000000
        /*0010*/ 	.short	0x0000
        /*0012*/ 	.short	0x0000
        /*0014*/ 	.byte	0x00, 0xf0, 0xe1, 0x10


	//----- nvinfo : EIATTR_SPARSE_MMA_MASK
	.align		4
.L_134:
        /*0018*/ 	.byte	0x03, 0x50
        /*001a*/ 	.short	0x0000


	//----- nvinfo : EIATTR_MAXREG_COUNT
	.align		4
        /*001c*/ 	.byte	0x03, 0x1b
        /*001e*/ 	.short	0x00ff


	//----- nvinfo : EIATTR_MERCURY_ISA_VERSION
	.align		4
        /*0020*/ 	.byte	0x03, 0x5f
        /*0022*/ 	.short	0x0101


	//----- nvinfo : EIATTR_VRC_CTA_INIT_COUNT
	.align		4
        /*0024*/ 	.byte	0x02, 0x4a
	.zero		1
	.zero		1


	//----- nvinfo : EIATTR_EXIT_INSTR_OFFSETS
	.align		4
        /*0028*/ 	.byte	0x04, 0x1c
        /*002a*/ 	.short	(.L_136 - .L_135)


	//   ....[0]....
.L_135:
        /*002c*/ 	.word	0x00000010


	//----- nvinfo : EIATTR_MAX_THREADS
	.align		4
.L_136:
        /*0030*/ 	.byte	0x04, 0x05
        /*0032*/ 	.short	(.L_138 - .L_137)
.L_137:
        /*0034*/ 	.word	0x00000100
        /*0038*/ 	.word	0x00000001
        /*003c*/ 	.word	0x00000001


	//----- nvinfo : EIATTR_CBANK_PARAM_SIZE
	.align		4
.L_138:
        /*0040*/ 	.byte	0x03, 0x19
        /*0042*/ 	.short	0x0438


	//----- nvinfo : EIATTR_PARAM_CBANK
	.align		4
        /*0044*/ 	.byte	0x04, 0x0a
        /*0046*/ 	.short	(.L_140 - .L_139)
	.align		4
.L_139:
        /*0048*/ 	.word	index@(.nv.constant0._ZN7cutlass13device_kernelIN5flash19enable_sm80_to_sm89INS1_16FlashAttnFwdSm80INS1_25CollectiveMainloopFwdSm80ILi8ELi1ELb1EN4cute5tupleIJNS5_1CILi128EEENS7_ILi112EEES8_EEELi128ENS_10bfloat16_tEfNS_4arch4Sm80ELb0ELb0ELb0ELb1ELb0ELb0ELb1ELb1EEENS1_21CollectiveEpilogueFwdINS6_IJS8_S8_S9_EEENS6_IJNS7_ILi1EEESH_SH_EEESB_SD_Li256ELb1ELb1ELb1ELb0EEENS1_36VarlenDynamicPersistentTileSchedulerILi128ELi112ELi256ELi256ELb1ELb1ELb0ELb0ELb1ELb1EEEEEEEEEvNT_6ParamsE)
        /*004c*/ 	.short	0x0380
        /*004e*/ 	.short	0x0438


	//----- nvinfo : EIATTR_SW_WAR
	.align		4
.L_140:
        /*0050*/ 	.byte	0x04, 0x36
        /*0052*/ 	.short	(.L_142 - .L_141)
.L_141:
        /*0054*/ 	.word	0x00000008
.L_142:


//--------------------- .nv.info._ZN7cutlass13device_kernelIN5flash19enable_sm80_to_sm89INS1_16FlashAttnFwdSm80INS1_25CollectiveMainloopFwdSm80ILi8ELi1ELb1EN4cute5tupleIJNS5_1CILi128EEENS7_ILi112EEES8_EEELi128ENS_10bfloat16_tEfNS_4arch4Sm80ELb0ELb0ELb0ELb1ELb0ELb1ELb1ELb1EEENS1_21CollectiveEpilogueFwdINS6_IJS8_S8_S9_EEENS6_IJNS7_ILi1EEESH_SH_EEESB_SD_Li256ELb1ELb1ELb1ELb0EEENS1_36VarlenDynamicPersistentTileSchedulerILi128ELi112ELi256ELi256ELb1ELb1ELb0ELb0ELb1ELb1EEEEEEEEEvNT_6ParamsE --------------------------
	.section	.nv.info._ZN7cutlass13device_kernelIN5flash19enable_sm80_to_sm89INS1_16FlashAttnFwdSm80INS1_25CollectiveMainloopFwdSm80ILi8ELi1ELb1EN4cute5tupleIJNS5_1CILi128EEENS7_ILi112EEES8_EEELi128ENS_10bfloat16_tEfNS_4arch4Sm80ELb0ELb0ELb0ELb1ELb0ELb1ELb1ELb1EEENS1_21CollectiveEpilogueFwdINS6_IJS8_S8_S9_EEENS6_IJNS7_ILi1EEESH_SH_EEESB_SD_Li256ELb1ELb1ELb1ELb0EEENS1_36VarlenDynamicPersistentTileSchedulerILi128ELi112ELi256ELi256ELb1ELb1ELb0ELb0ELb1ELb1EEEEEEEEEvNT_6ParamsE,"",@"SHT_CUDA_INFO"
	.sectionflags	@""
	.align	4


	//----- nvinfo : EIATTR_CUDA_API_VERSION
	.align		4
        /*0000*/ 	.byte	0x04, 0x37
        /*0002*/ 	.short	(.L_144 - .L_143)
.L_143:
        /*0004*/ 	.word	0x00000082


	//----- nvinfo : EIATTR_KPARAM_INFO
	.align		4
.L_144:
        /*0008*/ 	.byte	0x04, 0x17
        /*000a*/ 	.short	(.L_146 - .L_145)
.L_145:
        /*000c*/ 	.word	0x00000000
        /*0010*/ 	.short	0x0000
        /*0012*/ 	.short	0x0000
        /*0014*/ 	.byte	0x00, 0xf0, 0xe1, 0x10


	//----- nvinfo : EIATTR_SPARSE_MMA_MASK
	.align		4
.L_146:
        /*0018*/ 	.byte	0x03, 0x50
        /*001a*/ 	.short	0x0000


	//----- nvinfo : EIATTR_MAXREG_COUNT
	.align		4
        /*001c*/ 	.byte	0x03, 0x1b
        /*001e*/ 	.short	0x00ff


	//----- nvinfo : EIATTR_MERCURY_ISA_VERSION
	.align		4
        /*0020*/ 	.byte	0x03, 0x5f
        /*0022*/ 	.short	0x0101


	//----- nvinfo : EIATTR_VRC_CTA_INIT_COUNT
	.align		4
        /*0024*/ 	.byte	0x02, 0x4a
	.zero		1
	.zero		1


	//----- nvinfo : EIATTR_EXIT_INSTR_OFFSETS
	.align		4
        /*0028*/ 	.byte	0x04, 0x1c
        /*002a*/ 	.short	(.L_148 - .L_147)


	//   ....[0]....
.L_147:
        /*002c*/ 	.word	0x00000010


	//----- nvinfo : EIATTR_MAX_THREADS
	.align		4
.L_148:
        /*0030*/ 	.byte	0x04, 0x05
        /*0032*/ 	.short	(.L_150 - .L_149)
.L_149:
        /*0034*/ 	.word	0x00000100
        /*0038*/ 	.word	0x00000001
        /*003c*/ 	.word	0x00000001


	//----- nvinfo : EIATTR_CBANK_PARAM_SIZE
	.align		4
.L_150:
        /*0040*/ 	.byte	0x03, 0x19
        /*0042*/ 	.short	0x0438


	//----- nvinfo : EIATTR_PARAM_CBANK
	.align		4
        /*0044*/ 	.byte	0x04, 0x0a
        /*0046*/ 	.short	(.L_152 - .L_151)
	.align		4
.L_151:
        /*0048*/ 	.word	index@(.nv.constant0._ZN7cutlass13device_kernelIN5flash19enable_sm80_to_sm89INS1_16FlashAttnFwdSm80INS1_25CollectiveMainloopFwdSm80ILi8ELi1ELb1EN4cute5tupleIJNS5_1CILi128EEENS7_ILi112EEES8_EEELi128ENS_10bfloat16_tEfNS_4arch4Sm80ELb0ELb0ELb0ELb1ELb0ELb1ELb1ELb1EEENS1_21CollectiveEpilogueFwdINS6_IJS8_S8_S9_EEENS6_IJNS7_ILi1EEESH_SH_EEESB_SD_Li256ELb1ELb1ELb1ELb0EEENS1_36VarlenDynamicPersistentTileSchedulerILi128ELi112ELi256ELi256ELb1ELb1ELb0ELb0ELb1ELb1EEEEEEEEEvNT_6ParamsE)
        /*004c*/ 	.short	0x0380
        /*004e*/ 	.short	0x0438


	//----- nvinfo : EIATTR_SW_WAR
	.align		4
.L_152:
        /*0050*/ 	.byte	0x04, 0x36
        /*0052*/ 	.short	(.L_154 - .L_153)
.L_153:
        /*0054*/ 	.word	0x00000008
.L_154:


//--------------------- .nv.info._ZN7cutlass13device_kernelIN5flash19enable_sm80_to_sm89INS1_16FlashAttnFwdSm80INS1_25CollectiveMainloopFwdSm80ILi4ELi1ELb0EN4cute5tupleIJNS5_1CILi128EEENS7_ILi48EEES8_EEELi128ENS_10bfloat16_tEfNS_4arch4Sm80ELb0ELb1ELb0ELb0ELb0ELb0ELb1ELb1EEENS1_21CollectiveEpilogueFwdINS6_IJS8_S8_S9_EEENS6_IJNS7_ILi1EEESH_SH_EEESB_SD_Li128ELb0ELb1ELb1ELb0EEENS1_19SingleTileSchedulerILb0ELb1ELb1ELi128EEEEEEEEEvNT_6ParamsE --------------------------
	.section	.nv.info._ZN7cutlass13device_kernelIN5flash19enable_sm80_to_sm89INS1_16FlashAttnFwdSm80INS1_25CollectiveMainloopFwdSm80ILi4ELi1ELb0EN4cute5tupleIJNS5_1CILi128EEENS7_ILi48EEES8_EEELi128ENS_10bfloat16_tEfNS_4arch4Sm80ELb0ELb1ELb0ELb0ELb0ELb0ELb1ELb1EEENS1_21CollectiveEpilogueFwdINS6_IJS8_S8_S9_EEENS6_IJNS7_ILi1EEESH_SH_EEESB_SD_Li128ELb0ELb1ELb1ELb0EEENS1_19SingleTileSchedulerILb0ELb1ELb1ELi128EEEEEEEEEvNT_6ParamsE,"",@"SHT_CUDA_INFO"
	.sectionflags	@""
	.align	4


	//----- nvinfo : EIATTR_CUDA_API_VERSION
	.align		4
        /*0000*/ 	.byte	0x04, 0x37
        /*0002*/ 	.short	(.L_156 - .L_155)
.L_155:
        /*0004*/ 	.word	0x00000082


	//----- nvinfo : EIATTR_KPARAM_INFO
	.align		4
.L_156:
        /*0008*/ 	.byte	0x04, 0x17
        /*000a*/ 	.short	(.L_158 - .L_157)
.L_157:
        /*000c*/ 	.word	0x00000000
        /*0010*/ 	.short	0x0000
        /*0012*/ 	.short	0x0000
        /*0014*/ 	.byte	0x00, 0xf0, 0x61, 0x10


	//----- nvinfo : EIATTR_SPARSE_MMA_MASK
	.align		4
.L_158:
        /*0018*/ 	.byte	0x03, 0x50
        /*001a*/ 	.short	0x0000


	//----- nvinfo : EIATTR_MAXREG_COUNT
	.align		4
        /*001c*/ 	.byte	0x03, 0x1b
        /*001e*/ 	.short	0x00ff


	//----- nvinfo : EIATTR_MERCURY_ISA_VERSION
	.align		4
        /*0020*/ 	.byte	0x03, 0x5f
        /*0022*/ 	.short	0x0101


	//----- nvinfo : EIATTR_VRC_CTA_INIT_COUNT
	.align		4
        /*0024*/ 	.byte	0x02, 0x4a
	.zero		1
	.zero		1


	//----- nvinfo : EIATTR_EXIT_INSTR_OFFSETS
	.align		4
        /*0028*/ 	.byte	0x04, 0x1c
        /*002a*/ 	.short	(.L_160 - .L_159)


	//   ....[0]....
.L_159:
        /*002c*/ 	.word	0x00000010


	//----- nvinfo : EIATTR_MAX_THREADS
	.align		4
.L_160:
        /*0030*/ 	.byte	0x04, 0x05
        /*0032*/ 	.short	(.L_162 - .L_161)
.L_161:
        /*0034*/ 	.word	0x00000080
        /*0038*/ 	.word	0x00000001
        /*003c*/ 	.word	0x00000001


	//----- nvinfo : EIATTR_CBANK_PARAM_SIZE
	.align		4
.L_162:
        /*0040*/ 	.byte	0x03, 0x19
        /*0042*/ 	.short	0x0418


	//----- nvinfo : EIATTR_PARAM_CBANK
	.align		4
        /*0044*/ 	.byte	0x04, 0x0a
        /*0046*/ 	.short	(.L_164 - .L_163)
	.align		4
.L_163:
        /*0048*/ 	.word	index@(.nv.constant0._ZN7cutlass13device_kernelIN5flash19enable_sm80_to_sm89INS1_16FlashAttnFwdSm80INS1_25CollectiveMainloopFwdSm80ILi4ELi1ELb0EN4cute5tupleIJNS5_1CILi128EEENS7_ILi48EEES8_EEELi128ENS_10bfloat16_tEfNS_4arch4Sm80ELb0ELb1ELb0ELb0ELb0ELb0ELb1ELb1EEENS1_21CollectiveEpilogueFwdINS6_IJS8_S8_S9_EEENS6_IJNS7_ILi1EEESH_SH_EEESB_SD_Li128ELb0ELb1ELb1ELb0EEENS1_19SingleTileSchedulerILb0ELb1ELb1ELi128EEEEEEEEEvNT_6ParamsE)
        /*004c*/ 	.short	0x0380
        /*004e*/ 	.short	0x0418


	//----- nvinfo : EIATTR_SW_WAR
	.align		4
.L_164:
        /*0050*/ 	.byte	0x04, 0x36
        /*0052*/ 	.short	(.L_166 - .L_165)
.L_165:
        /*0054*/ 	.word	0x00000008
.L_166:


//--------------------- .nv.info._ZN7cutlass13device_kernelIN5flash19enable_sm80_to_sm89INS1_16FlashAttnFwdSm80INS1_25CollectiveMainloopFwdSm80ILi8ELi1ELb1EN4cute5tupleIJNS5_1CILi128EEENS7_ILi96EEES8_EEELi128ENS_10bfloat16_tEfNS_4arch4Sm80ELb0ELb1ELb0ELb1ELb0ELb0ELb1ELb1EEENS1_21CollectiveEpilogueFwdINS6_IJS8_S8_S9_EEENS6_IJNS7_ILi1EEESH_SH_EEESB_SD_Li256ELb1ELb1ELb1ELb0EEENS1_36VarlenDynamicPersistentTileSchedulerILi128ELi96ELi256ELi256ELb1ELb1ELb0ELb1ELb0ELb1EEEEEEEEEvNT_6ParamsE --------------------------
	.section	.nv.info._ZN7cutlass13device_kernelIN5flash19enable_sm80_to_sm89INS1_16FlashAttnFwdSm80INS1_25CollectiveMainloopFwdSm80ILi8ELi1ELb1EN4cute5tupleIJNS5_1CILi128EEENS7_ILi96EEES8_EEELi128ENS_10bfloat16_tEfNS_4arch4Sm80ELb0ELb1ELb0ELb1ELb0ELb0ELb1ELb1EEENS1_21CollectiveEpilogueFwdINS6_IJS8_S8_S9_EEENS6_IJNS7_ILi1EEESH_SH_EEESB_SD_Li256ELb1ELb1ELb1ELb0EEENS1_36VarlenDynamicPersistentTileSchedulerILi128ELi96ELi256ELi256ELb1ELb1ELb0ELb1ELb0ELb1EEEEEEEEEvNT_6ParamsE,"",@"SHT_CUDA_INFO"
	.sectionflags	@""
	.align	4


	//----- nvinfo : EIATTR_CUDA_API_VERSION
	.align		4
        /*0000*/ 	.byte	0x04, 0x37
        /*0002*/ 	.short	(.L_168 - .L_167)
.L_167:
        /*0004*/ 	.word	0x00000082


	//----- nvinfo : EIATTR_KPARAM_INFO
	.align		4
.L_168:
        /*0008*/ 	.byte	0x04, 0x17
        /*000a*/ 	.short	(.L_170 - .L_169)
.L_169:
        /*000c*/ 	.word	0x00000000
        /*0010*/ 	.short	0x0000
        /*0012*/ 	.short	0x0000
        /*0014*/ 	.byte	0x00, 0xf0, 0xe1, 0x10


	//----- nvinfo : EIATTR_SPARSE_MMA_MASK
	.align		4
.L_170:
        /*0018*/ 	.byte	0x03, 0x50
        /*001a*/ 	.short	0x0000


	//----- nvinfo : EIATTR_MAXREG_COUNT
	.align		4
        /*001c*/ 	.byte	0x03, 0x1b
        /*001e*/ 	.short	0x00ff


	//----- nvinfo : EIATTR_MERCURY_ISA_VERSION
	.align		4
        /*0020*/ 	.byte	0x03, 0x5f
        /*0022*/ 	.short	0x0101


	//----- nvinfo : EIATTR_VRC_CTA_INIT_COUNT
	.align		4
        /*0024*/ 	.byte	0x02, 0x4a
	.zero		1
	.zero		1


	//----- nvinfo : EIATTR_EXIT_INSTR_OFFSETS
	.align		4
        /*0028*/ 	.byte	0x04, 0x1c
        /*002a*/ 	.short	(.L_172 - .L_171)


	//   ....[0]....
.L_171:
        /*002c*/ 	.word	0x00000010


	//----- nvinfo : EIATTR_MAX_THREADS
	.align		4
.L_172:
        /*0030*/ 	.byte	0x04, 0x05
        /*0032*/ 	.short	(.L_174 - .L_173)
.L_173:
        /*0034*/ 	.word	0x00000100
        /*0038*/ 	.word	0x00000001
        /*003c*/ 	.word	0x00000001


	//----- nvinfo : EIATTR_CBANK_PARAM_SIZE
	.align		4
.L_174:
        /*0040*/ 	.byte	0x03, 0x19
        /*0042*/ 	.short	0x0438


	//----- nvinfo : EIATTR_PARAM_CBANK
	.align		4
        /*0044*/ 	.byte	0x04, 0x0a
        /*0046*/ 	.short	(.L_176 - .L_175)
	.align		4
.L_175:
        /*0048*/ 	.word	index@(.nv.constant0._ZN7cutlass13device_kernelIN5flash19enable_sm80_to_sm89INS1_16FlashAttnFwdSm80INS1_25CollectiveMainloopFwdSm80ILi8ELi1ELb1EN4cute5tupleIJNS5_1CILi128EEENS7_ILi96EEES8_EEELi128ENS_10bfloat16_tEfNS_4arch4Sm80ELb0ELb1ELb0ELb1ELb0ELb0ELb1ELb1EEENS1_21CollectiveEpilogueFwdINS6_IJS8_S8_S9_EEENS6_IJNS7_ILi1EEESH_SH_EEESB_SD_Li256ELb1ELb1ELb1ELb0EEENS1_36VarlenDynamicPersistentTileSchedulerILi128ELi96ELi256ELi256ELb1ELb1ELb0ELb1ELb0ELb1EEEEEEEEEvNT_6ParamsE)
        /*004c*/ 	.short	0x0380
        /*004e*/ 	.short	0x0438


	//----- nvinfo : EIATTR_SW_WAR
	.align		4
.L_176:
        /*0050*/ 	.byte	0x04, 0x36
        /*0052*/ 	.short	(.L_178 - .L_177)
.L_177:
        /*0054*/ 	.word	0x00000008
.L_178:


//--------------------- .nv.info._ZN7cutlass13device_kernelIN5flash19enable_sm80_to_sm89INS1_16FlashAttnFwdSm80INS1_25CollectiveMainloopFwdSm80ILi8ELi1ELb1EN4cute5tupleIJNS5_1CILi128EEENS7_ILi96EEES8_EEELi128ENS_10bfloat16_tEfNS_4arch4Sm80ELb0ELb1ELb0ELb1ELb0ELb1ELb1ELb1EEENS1_21CollectiveEpilogueFwdINS6_IJS8_S8_S9_EEENS6_IJNS7_ILi1EEESH_SH_EEESB_SD_Li256ELb1ELb1ELb1ELb0EEENS1_36VarlenDynamicPersistentTileSchedulerILi128ELi96ELi256ELi256ELb1ELb1ELb0ELb1ELb0ELb1EEEEEEEEEvNT_6ParamsE --------------------------
	.section	.nv.info._ZN7cutlass13device_kernelIN5flash19enable_sm80_to_sm89INS1_16FlashAttnFwdSm80INS1_25CollectiveMainloopFwdSm80ILi8ELi1ELb1EN4cute5tupleIJNS5_1CILi128EEENS7_ILi96EEES8_EEELi128ENS_10bfloat16_tEfNS_4arch4Sm80ELb0ELb1ELb0ELb1ELb0ELb1ELb1ELb1EEENS1_21CollectiveEpilogueFwdINS6_IJS8_S8_S9_EEENS6_IJNS7_ILi1EEESH_SH_EEESB_SD_Li256ELb1ELb1ELb1ELb0EEENS1_36VarlenDynamicPersistentTileSchedulerILi128ELi96ELi256ELi256ELb1ELb1ELb0ELb1ELb0ELb1EEEEEEEEEvNT_6ParamsE,"",@"SHT_CUDA_INFO"
	.sectionflags	@""
	.align	4


	//----- nvinfo : EIATTR_CUDA_API_VERSION
	.align		4
        /*0000*/ 	.byte	0x04, 0x37
        /*0002*/ 	.short	(.L_180 - .L_179)
.L_179:
        /*0004*/ 	.word	0x00000082


	//----- nvinfo : EIATTR_KPARAM_INFO
	.align		4
.L_180:
        /*0008*/ 	.byte	0x04, 0x17
        /*000a*/ 	.short	(.L_182 - .L_181)
.L_181:
        /*000c*/ 	.word	0x00000000
        /*0010*/ 	.short	0x0000
        /*0012*/ 	.short	0x0000
        /*0014*/ 	.byte	0x00, 0xf0, 0xe1, 0x10


	//----- nvinfo : EIATTR_SPARSE_MMA_MASK
	.align		4
.L_182:
        /*0018*/ 	.byte	0x03, 0x50
        /*001a*/ 	.short	0x0000


	//----- nvinfo : EIATTR_MAXREG_COUNT
	.align		4
        /*001c*/ 	.byte	0x03, 0x1b
        /*001e*/ 	.short	0x00ff


	//----- nvinfo : EIATTR_MERCURY_ISA_VERSION
	.align		4
        /*0020*/ 	.byte	0x03, 0x5f
        /*0022*/ 	.short	0x0101


	//----- nvinfo : EIATTR_VRC_CTA_INIT_COUNT
	.align		4
        /*0024*/ 	.byte	0x02, 0x4a
	.zero		1
	.zero		1


	//----- nvinfo : EIATTR_EXIT_INSTR_OFFSETS
	.align		4
        /*0028*/ 	.byte	0x04, 0x1c
        /*002a*/ 	.short	(.L_184 - .L_183)


	//   ....[0]....
.L_183:
        /*002c*/ 	.word	0x00000010


	//----- nvinfo : EIATTR_MAX_THREADS
	.align		4
.L_184:
        /*0030*/ 	.byte	0x04, 0x05
        /*0032*/ 	.short	(.L_186 - .L_185)
.L_185:
        /*0034*/ 	.word	0x00000100
        /*0038*/ 	.word	0x00000001
        /*003c*/ 	.word	0x00000001


	//----- nvinfo : EIATTR_CBANK_PARAM_SIZE
	.align		4
.L_186:
        /*0040*/ 	.byte	0x03, 0x19
        /*0042*/ 	.short	0x0438


	//----- nvinfo : EIATTR_PARAM_CBANK
	.align		4
        /*0044*/ 	.byte	0x04, 0x0a
        /*0046*/ 	.short	(.L_188 - .L_187)
	.align		4
.L_187:
        /*0048*/ 	.word	index@(.nv.constant0._ZN7cutlass13device_kernelIN5flash19enable_sm80_to_sm89INS1_16FlashAttnFwdSm80INS1_25CollectiveMainloopFwdSm80ILi8ELi1ELb1EN4cute5tupleIJNS5_1CILi128EEENS7_ILi96EEES8_EEELi128ENS_10bfloat16_tEfNS_4arch4Sm80ELb0ELb1ELb0ELb1ELb0ELb1ELb1ELb1EEENS1_21CollectiveEpilogueFwdINS6_IJS8_S8_S9_EEENS6_IJNS7_ILi1EEESH_SH_EEESB_SD_Li256ELb1ELb1ELb1ELb0EEENS1_36VarlenDynamicPersistentTileSchedulerILi128ELi96ELi256ELi256ELb1ELb1ELb0ELb1ELb0ELb1EEEEEEEEEvNT_6ParamsE)
        /*004c*/ 	.short	0x0380
        /*004e*/ 	.short	0x0438


	//----- nvinfo : EIATTR_SW_WAR
	.align		4
.L_188:
        /*0050*/ 	.byte	0x04, 0x36
        /*0052*/ 	.short	(.L_190 - .L_189)
.L_189:
        /*0054*/ 	.word	0x00000008
.L_190:


//--------------------- .nv.info._ZN7cutlass13device_kernelIN5flash19enable_sm80_to_sm89INS1_16FlashAttnFwdSm80INS1_25CollectiveMainloopFwdSm80ILi4ELi1ELb0EN4cute5tupleIJNS5_1CILi128EEENS7_ILi64EEES8_EEELi128ENS_10bfloat16_tEfNS_4arch4Sm80ELb1ELb0ELb0ELb0ELb0ELb0ELb1ELb1EEENS1_21CollectiveEpilogueFwdINS6_IJS8_S8_S9_EEENS6_IJNS7_ILi1EEESH_SH_EEESB_SD_Li128ELb0ELb1ELb1ELb0EEENS1_30DynamicPersistentTileSchedulerILi128ELi128ELb1ELb1ELb0EEEEEEEEEvNT_6ParamsE --------------------------
	.section	.nv.info._ZN7cutlass13device_kernelIN5flash19enable_sm80_to_sm89INS1_16FlashAttnFwdSm80INS1_25CollectiveMainloopFwdSm80ILi4ELi1ELb0EN4cute5tupleIJNS5_1CILi128EEENS7_ILi64EEES8_EEELi128ENS_10bfloat16_tEfNS_4arch4Sm80ELb1ELb0ELb0ELb0ELb0ELb0ELb1ELb1EEENS1_21CollectiveEpilogueFwdINS6_IJS8_S8_S9_EEENS6_IJNS7_ILi1EEESH_SH_EEESB_SD_Li128ELb0ELb1ELb1ELb0EEENS1_30DynamicPersistentTileSchedulerILi128ELi128ELb1ELb1ELb0EEEEEEEEEvNT_6ParamsE,"",@"SHT_CUDA_INFO"
	.sectionflags	@""
	.align	4


	//----- nvinfo : EIATTR_CUDA_API_VERSION
	.align		4
        /*0000*/ 	.byte	0x04, 0x37
        /*0002*/ 	.short	(.L_192 - .L_191)
.L_191:
        /*0004*/ 	.word	0x00000082


	//----- nvinfo : EIATTR_KPARAM_INFO
	.align		4
.L_192:
        /*0008*/ 	.byte	0x04, 0x17
        /*000a*/ 	.short	(.L_194 - .L_193)
.L_193:
        /*000c*/ 	.word	0x00000000
        /*0010*/ 	.short	0x0000
        /*0012*/ 	.short	0x0000
        /*0014*/ 	.byte	0x00, 0xf0, 0xa1, 0x10


	//----- nvinfo : EIATTR_SPARSE_MMA_MASK
	.align		4
.L_194:
        /*0018*/ 	.byte	0x03, 0x50
        /*001a*/ 	.short	0x0000


	//----- nvinfo : EIATTR_MAXREG_COUNT
	.align		4
        /*001c*/ 	.byte	0x03, 0x1b
        /*001e*/ 	.short	0x00ff


	//----- nvinfo : EIATTR_MERCURY_ISA_VERSION
	.align		4
        /*0020*/ 	.byte	0x03, 0x5f
        /*0022*/ 	.short	0x0101


	//----- nvinfo : EIATTR_VRC_CTA_INIT_COUNT
	.align		4
        /*0024*/ 	.byte	0x02, 0x4a
	.zero		1
	.zero		1


	//----- nvinfo : EIATTR_EXIT_INSTR_OFFSETS
	.align		4
        /*0028*/ 	.byte	0x04, 0x1c
        /*002a*/ 	.short	(.L_196 - .L_195)


	//   ....[0]....
.L_195:
        /*002c*/ 	.word	0x00000010


	//----- nvinfo : EIATTR_MAX_THREADS
	.align		4
.L_196:
        /*0030*/ 	.byte	0x04, 0x05
        /*0032*/ 	.short	(.L_198 - .L_197)
.L_197:
        /*0034*/ 	.word	0x00000080
        /*0038*/ 	.word	0x00000001
        /*003c*/ 	.word	0x00000001


	//----- nvinfo : EIATTR_CBANK_PARAM_SIZE
	.align		4
.L_198:
        /*0040*/ 	.byte	0x03, 0x19
        /*0042*/ 	.short	0x0428


	//----- nvinfo : EIATTR_PARAM_CBANK
	.align		4
        /*0044*/ 	.byte	0x04, 0x0a
        /*0046*/ 	.short	(.L_200 - .L_199)
	.align		4
.L_199:
        /*0048*/ 	.word	index@(.nv.constant0._ZN7cutlass13device_kernelIN5flash19enable_sm80_to_sm89INS1_16FlashAttnFwdSm80INS1_25CollectiveMainloopFwdSm80ILi4ELi1ELb0EN4cute5tupleIJNS5_1CILi128EEENS7_ILi64EEES8_EEELi128ENS_10bfloat16_tEfNS_4arch4Sm80ELb1ELb0ELb0ELb0ELb0ELb0ELb1ELb1EEENS1_21CollectiveEpilogueFwdINS6_IJS8_S8_S9_EEENS6_IJNS7_ILi1EEESH_SH_EEESB_SD_Li128ELb0ELb1ELb1ELb0EEENS1_30DynamicPersistentTileSchedulerILi128ELi128ELb1ELb1ELb0EEEEEEEEEvNT_6ParamsE)
        /*004c*/ 	.short	0x0380
        /*004e*/ 	.short	0x0428


	//----- nvinfo : EIATTR_SW_WAR
	.align		4
.L_200:
        /*0050*/ 	.byte	0x04, 0x36
        /*0052*/ 	.short	(.L_202 - .L_201)
.L_201:
        /*0054*/ 	.word	0x00000008
.L_202:


//--------------------- .nv.info._ZN7cutlass13device_kernelIN5flash19enable_sm80_to_sm89INS1_16FlashAttnFwdSm80INS1_25CollectiveMainloopFwdSm80ILi8ELi1ELb1EN4cute5tupleIJNS5_1CILi128EEENS7_ILi112EEES8_EEELi128ENS_10bfloat16_tEfNS_4arch4Sm80ELb1ELb0ELb0ELb1ELb0ELb0ELb1ELb1EEENS1_21CollectiveEpilogueFwdINS6_IJS8_S8_S9_EEENS6_IJNS7_ILi1EEESH_SH_EEESB_SD_Li256ELb1ELb1ELb1ELb0EEENS1_36VarlenDynamicPersistentTileSchedulerILi128ELi112ELi256ELi256ELb1ELb1ELb0ELb1ELb1ELb1EEEEEEEEEvNT_6ParamsE --------------------------
	.section	.nv.info._ZN7cutlass13device_kernelIN5flash19enable_sm80_to_sm89INS1_16FlashAttnFwdSm80INS1_25CollectiveMainloopFwdSm80ILi8ELi1ELb1EN4cute5tupleIJNS5_1CILi128EEENS7_ILi112EEES8_EEELi128ENS_10bfloat16_tEfNS_4arch4Sm80ELb1ELb0ELb0ELb1ELb0ELb0ELb1ELb1EEENS1_21CollectiveEpilogueFwdINS6_IJS8_S8_S9_EEENS6_IJNS7_ILi1EEESH_SH_EEESB_SD_Li256ELb1ELb1ELb1ELb0EEENS1_36VarlenDynamicPersistentTileSchedulerILi128ELi112ELi256ELi256ELb1ELb1ELb0ELb1ELb1ELb1EEEEEEEEEvNT_6ParamsE,"",@"SHT_CUDA_INFO"
	.sectionflags	@""
	.align	4


	//----- nvinfo : EIATTR_CUDA_API_VERSION
	.align		4
        /*0000*/ 	.byte	0x04, 0x37
        /*0002*/ 	.short	(.L_204 - .L_203)
.L_203:
        /*0004*/ 	.word	0x00000082


	//----- nvinfo : EIATTR_KPARAM_INFO
	.align		4
.L_204:
        /*0008*/ 	.byte	0x04, 0x17
        /*000a*/ 	.short	(.L_206 - .L_205)
.L_205:
        /*000c*/ 	.word	0x00000000
        /*0010*/ 	.short	0x0000
        /*0012*/ 	.short	0x0000
        /*0014*/ 	.byte	0x00, 0xf0, 0xe1, 0x10


	//----- nvinfo : EIATTR_SPARSE_MMA_MASK
	.align		4
.L_206:
        /*0018*/ 	.byte	0x03, 0x50
        /*001a*/ 	.short	0x0000


	//----- nvinfo : EIATTR_MAXREG_COUNT
	.align		4
        /*001c*/ 	.byte	0x03, 0x1b
        /*001e*/ 	.short	0x00ff


	//----- nvinfo : EIATTR_MERCURY_ISA_VERSION
	.align		4
        /*0020*/ 	.byte	0x03, 0x5f
        /*0022*/ 	.short	0x0101


	//----- nvinfo : EIATTR_VRC_CTA_INIT_COUNT
	.align		4
        /*0024*/ 	.byte	0x02, 0x4a
	.zero		1
	.zero		1


	//----- nvinfo : EIATTR_EXIT_INSTR_OFFSETS
	.align		4
        /*0028*/ 	.byte	0x04, 0x1c
        /*002a*/ 	.short	(.L_208 - .L_207)


	//   ....[0]....
.L_207:
        /*002c*/ 	.word	0x00000010


	//----- nvinfo : EIATTR_MAX_THREADS
	.align		4
.L_208:
        /*0030*/ 	.byte	0x04, 0x05
        /*0032*/ 	.short	(.L_210 - .L_209)
.L_209:
        /*0034*/ 	.word	0x00000100
        /*0038*/ 	.word	0x00000001
        /*003c*/ 	.word	0x00000001


	//----- nvinfo : EIATTR_CBANK_PARAM_SIZE
	.align		4
.L_210:
        /*0040*/ 	.byte	0x03, 0x19
        /*0042*/ 	.short	0x0438


	//----- nvinfo : EIATTR_PARAM_CBANK
	.align		4
        /*0044*/ 	.byte	0x04, 0x0a
        /*0046*/ 	.short	(.L_212 - .L_211)
	.align		4
.L_211:
        /*0048*/ 	.word	index@(.nv.constant0._ZN7cutlass13device_kernelIN5flash19enable_sm80_to_sm89INS1_16FlashAttnFwdSm80INS1_25CollectiveMainloopFwdSm80ILi8ELi1ELb1EN4cute5tupleIJNS5_1CILi128EEENS7_ILi112EEES8_EEELi128ENS_10bfloat16_tEfNS_4arch4Sm80ELb1ELb0ELb0ELb1ELb0ELb0ELb1ELb1EEENS1_21CollectiveEpilogueFwdINS6_IJS8_S8_S9_EEENS6_IJNS7_ILi1EEESH_SH_EEESB_SD_Li256ELb1ELb1ELb1ELb0EEENS1_36VarlenDynamicPersistentTileSchedulerILi128ELi112ELi256ELi256ELb1ELb1ELb0ELb1ELb1ELb1EEEEEEEEEvNT_6ParamsE)
        /*004c*/ 	.short	0x0380
        /*004e*/ 	.short	0x0438


	//----- nvinfo : EIATTR_SW_WAR
	.align		4
.L_212:
        /*0050*/ 	.byte	0x04, 0x36
        /*0052*/ 	.short	(.L_214 - .L_213)
.L_213:
        /*0054*/ 	.word	0x00000008
.L_214:


//--------------------- .nv.info._ZN7cutlass13device_kernelIN5flash19enable_sm80_to_sm89INS1_16FlashAttnFwdSm80INS1_25CollectiveMainloopFwdSm80ILi8ELi1ELb1EN4cute5tupleIJNS5_1CILi128EEENS7_ILi112EEES8_EEELi128ENS_10bfloat16_tEfNS_4arch4Sm80ELb1ELb0ELb0ELb1ELb0ELb1ELb1ELb1EEENS1_21CollectiveEpilogueFwdINS6_IJS8_S8_S9_EEENS6_IJNS7_ILi1EEESH_SH_EEESB_SD_Li256ELb1ELb1ELb1ELb0EEENS1_36VarlenDynamicPersistentTileSchedulerILi128ELi112ELi256ELi256ELb1ELb1ELb0ELb1ELb1ELb1EEEEEEEEEvNT_6ParamsE --------------------------
	.section	.nv.info._ZN7cutlass13device_kernelIN5flash19enable_sm80_to_sm89INS1_16FlashAttnFwdSm80INS1_25CollectiveMainloopFwdSm80ILi8ELi1ELb1EN4cute5tupleIJNS5_1CILi128EEENS7_ILi112EEES8_EEELi128ENS_10bfloat16_tEfNS_4arch4Sm80ELb1ELb0ELb0ELb1ELb0ELb1ELb1ELb1EEENS1_21CollectiveEpilogueFwdINS6_IJS8_S8_S9_EEENS6_IJNS7_ILi1EEESH_SH_EEESB_SD_Li256ELb1ELb1ELb1ELb0EEENS1_36VarlenDynamicPersistentTileSchedulerILi128ELi112ELi256ELi256ELb1ELb1ELb0ELb1ELb1ELb1EEEEEEEEEvNT_6ParamsE,"",@"SHT_CUDA_INFO"
	.sectionflags	@""
	.align	4


	//----- nvinfo : EIATTR_CUDA_API_VERSION
	.align		4
        /*0000*/ 	.byte	0x04, 0x37
        /*0002*/ 	.short	(.L_216 - .L_215)
.L_215:
        /*0004*/ 	.word	0x00000082


	//----- nvinfo : EIATTR_KPARAM_INFO
	.align		4
.L_216:
        /*0008*/ 	.byte	0x04, 0x17
        /*000a*/ 	.short	(.L_218 - .L_217)
.L_217:
        /*000c*/ 	.word	0x00000000
        /*0010*/ 	.short	0x0000
        /*0012*/ 	.short	0x0000
        /*0014*/ 	.byte	0x00, 0xf0, 0xe1, 0x10


	//----- nvinfo : EIATTR_SPARSE_MMA_MASK
	.align		4
.L_218:
        /*0018*/ 	.byte	0x03, 0x50
        /*001a*/ 	.short	0x0000


	//----- nvinfo : EIATTR_MAXREG_COUNT
	.align		4
        /*001c*/ 	.byte	0x03, 0x1b
        /*001e*/ 	.short	0x00ff


	//----- nvinfo : EIATTR_MERCURY_ISA_VERSION
	.align		4
        /*0020*/ 	.byte	0x03, 0x5f
        /*0022*/ 	.short	0x0101


	//----- nvinfo : EIATTR_VRC_CTA_INIT_COUNT
	.align		4
        /*0024*/ 	.byte	0x02, 0x4a
	.zero		1
	.zero		1


	//----- nvinfo : EIATTR_EXIT_INSTR_OFFSETS
	.align		4
        /*0028*/ 	.byte	0x04, 0x1c
        /*002a*/ 	.short	(.L_220 - .L_219)


	//   ....[0]....
.L_219:
        /*002c*/ 	.word	0x00000010


	//----- nvinfo : EIATTR_MAX_THREADS
	.align		4
.L_220:
        /*0030*/ 	.byte	0x04, 0x05
        /*0032*/ 	.short	(.L_222 - .L_221)
.L_221:
        /*0034*/ 	.word	0x00000100
        /*0038*/ 	.word	0x00000001
        /*003c*/ 	.word	0x00000001


	//----- nvinfo : EIATTR_CBANK_PARAM_SIZE
	.align		4
.L_222:
        /*0040*/ 	.byte	0x03, 0x19
        /*0042*/ 	.short	0x0438


	//----- nvinfo : EIATTR_PARAM_CBANK
	.align		4
        /*0044*/ 	.byte	0x04, 0x0a
        /*0046*/ 	.short	(.L_224 - .L_223)
	.align		4
.L_223:
        /*0048*/ 	.word	index@(.nv.constant0._ZN7cutlass13device_kernelIN5flash19enable_sm80_to_sm89INS1_16FlashAttnFwdSm80INS1_25CollectiveMainloopFwdSm80ILi8ELi1ELb1EN4cute5tupleIJNS5_1CILi128EEENS7_ILi112EEES8_EEELi128ENS_10bfloat16_tEfNS_4arch4Sm80ELb1ELb0ELb0ELb1ELb0ELb1ELb1ELb1EEENS1_21CollectiveEpilogueFwdINS6_IJS8_S8_S9_EEENS6_IJNS7_ILi1EEESH_SH_EEESB_SD_Li256ELb1ELb1ELb1ELb0EEENS1_36VarlenDynamicPersistentTileSchedulerILi128ELi112ELi256ELi256ELb1ELb1ELb0ELb1ELb1ELb1EEEEEEEEEvNT_6ParamsE)
        /*004c*/ 	.short	0x0380
        /*004e*/ 	.short	0x0438


	//----- nvinfo : EIATTR_SW_WAR
	.align		4
.L_224:
        /*0050*/ 	.byte	0x04, 0x36
        /*0052*/ 	.short	(.L_226 - .L_225)
.L_225:
        /*0054*/ 	.word	0x00000008
.L_226:


//--------------------- .nv.callgraph             --------------------------
	.section	.nv.callgraph,"",@"SHT_CUDA_CALLGRAPH"
	.align	4
	.sectionentsize	8
	.align		4
        /*0000*/ 	.word	0x00000000
	.align		4
        /*0004*/ 	.word	0xffffffff
	.align		4
        /*0008*/ 	.word	0x00000000
	.align		4
        /*000c*/ 	.word	0xfffffffe
	.align		4
        /*0010*/ 	.word	0x00000000
	.align		4
        /*0014*/ 	.word	0xfffffffd
	.align		4
        /*0018*/ 	.word	0x00000000
	.align		4
        /*001c*/ 	.word	0xfffffffc


//--------------------- .nv.constant4             --------------------------
	.section	.nv.constant4,"a",@progbits
	.align	8
	.align		8
.nv.constant4:
        /*0000*/ 	.dword	_ZN72_INTERNAL_0c2d3feb_36_flash_fwd_hdim128_bf16_split_sm80_cu_f3e6f9ee_29244cuda3std3__45__cpo5beginE
	.align		8
        /*0008*/ 	.dword	_ZN72_INTERNAL_0c2d3feb_36_flash_fwd_hdim128_bf16_split_sm80_cu_f3e6f9ee_29244cuda3std3__45__cpo3endE
	.align		8
        /*0010*/ 	.dword	_ZN72_INTERNAL_0c2d3feb_36_flash_fwd_hdim128_bf16_split_sm80_cu_f3e6f9ee_29244cuda3std3__45__cpo6cbeginE
	.align		8
        /*0018*/ 	.dword	_ZN72_INTERNAL_0c2d3feb_36_flash_fwd_hdim128_bf16_split_sm80_cu_f3e6f9ee_29244cuda3std3__45__cpo4cendE
	.align		8
        /*0020*/ 	.dword	_ZN72_INTERNAL_0c2d3feb_36_flash_fwd_hdim128_bf16_split_sm80_cu_f3e6f9ee_29244cuda3std3__474_GLOBAL__N__0c2d3feb_36_flash_fwd_hdim128_bf16_split_sm80_cu_f3e6f9ee_29246ignoreE
	.align		8
        /*0028*/ 	.dword	_ZN72_INTERNAL_0c2d3feb_36_flash_fwd_hdim128_bf16_split_sm80_cu_f3e6f9ee_29244cuda3std3__419piecewise_constructE
	.align		8
        /*0030*/ 	.dword	_ZN72_INTERNAL_0c2d3feb_36_flash_fwd_hdim128_bf16_split_sm80_cu_f3e6f9ee_29244cuda3std3__48in_placeE
	.align		8
        /*0038*/ 	.dword	_ZN72_INTERNAL_0c2d3feb_36_flash_fwd_hdim128_bf16_split_sm80_cu_f3e6f9ee_29244cuda3std6ranges3__45__cpo4swapE
	.align		8
        /*0040*/ 	.dword	_ZN72_INTERNAL_0c2d3feb_36_flash_fwd_hdim128_bf16_split_sm80_cu_f3e6f9ee_29244cuda3std6ranges3__45__cpo9iter_moveE
	.align		8
        /*0048*/ 	.dword	_ZN72_INTERNAL_0c2d3feb_36_flash_fwd_hdim128_bf16_split_sm80_cu_f3e6f9ee_29244cute7productE
	.align		8
        /*0050*/ 	.dword	_ZN72_INTERNAL_0c2d3feb_36_flash_fwd_hdim128_bf16_split_sm80_cu_f3e6f9ee_29244cute1_E


//--------------------- .text._ZN7cutlass13device_kernelIN5flash19enable_sm80_to_sm89INS1_16FlashAttnFwdSm80INS1_25CollectiveMainloopFwdSm80ILi8ELi1ELb1EN4cute5tupleIJNS5_1CILi128EEES8_S8_EEELi128ENS_10bfloat16_tEfNS_4arch4Sm80ELb0ELb0ELb0ELb0ELb0ELb0ELb1ELb1EEENS1_21CollectiveEpilogueFwdIS9_NS6_IJNS7_ILi1EEESF_SF_EEESA_SC_Li256ELb0ELb1ELb1ELb0EEENS1_19SingleTileSchedulerILb0ELb1ELb1ELi128EEEEEEEEEvNT_6ParamsE --------------------------
	.section	.text._ZN7cutlass13device_kernelIN5flash19enable_sm80_to_sm89INS1_16FlashAttnFwdSm80INS1_25CollectiveMainloopFwdSm80ILi8ELi1ELb1EN4cute5tupleIJNS5_1CILi128EEES8_S8_EEELi128ENS_10bfloat16_tEfNS_4arch4Sm80ELb0ELb0ELb0ELb0ELb0ELb0ELb1ELb1EEENS1_21CollectiveEpilogueFwdIS9_NS6_IJNS7_ILi1EEESF_SF_EEESA_SC_Li256ELb0ELb1ELb1ELb0EEENS1_19SingleTileSchedulerILb0ELb1ELb1ELi128EEEEEEEEEvNT_6ParamsE,"ax",@progbits
	.align	128
.text._ZN7cutlass13device_kernelIN5flash19enable_sm80_to_sm89INS1_16FlashAttnFwdSm80INS1_25CollectiveMainloopFwdSm80ILi8ELi1ELb1EN4cute5tupleIJNS5_1CILi128EEES8_S8_EEELi128ENS_10bfloat16_tEfNS_4arch4Sm80ELb0ELb0ELb0ELb0ELb0ELb0ELb1ELb1EEENS1_21CollectiveEpilogueFwdIS9_NS6_IJNS7_ILi1EEESF_SF_EEESA_SC_Li256ELb0ELb1ELb1ELb0EEENS1_19SingleTileSchedulerILb0ELb1ELb1ELi128EEEEEEEEEvNT_6ParamsE:
        .type           _ZN7cutlass13device_kernelIN5flash19enable_sm80_to_sm89INS1_16FlashAttnFwdSm80INS1_25CollectiveMainloopFwdSm80ILi8ELi1ELb1EN4cute5tupleIJNS5_1CILi128EEES8_S8_EEELi128ENS_10bfloat16_tEfNS_4arch4Sm80ELb0ELb0ELb0ELb0ELb0ELb0ELb1ELb1EEENS1_21CollectiveEpilogueFwdIS9_NS6_IJNS7_ILi1EEESF_SF_EEESA_SC_Li256ELb0ELb1ELb1ELb0EEENS1_19SingleTileSchedulerILb0ELb1ELb1ELi128EEEEEEEEEvNT_6ParamsE,@function
        .size           _ZN7cutlass13device_kernelIN5flash19enable_sm80_to_sm89INS1_16FlashAttnFwdSm80INS1_25CollectiveMainloopFwdSm80ILi8ELi1ELb1EN4cute5tupleIJNS5_1CILi128EEES8_S8_EEELi128ENS_10bfloat16_tEfNS_4arch4Sm80ELb0ELb0ELb0ELb0ELb0ELb0ELb1ELb1EEENS1_21CollectiveEpilogueFwdIS9_NS6_IJNS7_ILi1EEESF_SF_EEESA_SC_Li256ELb0ELb1ELb1ELb0EEENS1_19SingleTileSchedulerILb0ELb1ELb1ELi128EEEEEEEEEvNT_6ParamsE,(.L_x_12 - _ZN7cutlass13device_kernelIN5flash19enable_sm80_to_sm89INS1_16FlashAttnFwdSm80INS1_25CollectiveMainloopFwdSm80ILi8ELi1ELb1EN4cute5tupleIJNS5_1CILi128EEES8_S8_EEELi128ENS_10bfloat16_tEfNS_4arch4Sm80ELb0ELb0ELb0ELb0ELb0ELb0ELb1ELb1EEENS1_21CollectiveEpilogueFwdIS9_NS6_IJNS7_ILi1EEESF_SF_EEESA_SC_Li256ELb0ELb1ELb1ELb0EEENS1_19SingleTileSchedulerILb0ELb1ELb1ELi128EEEEEEEEEvNT_6ParamsE)
        .other          _ZN7cutlass13device_kernelIN5flash19enable_sm80_to_sm89INS1_16FlashAttnFwdSm80INS1_25CollectiveMainloopFwdSm80ILi8ELi1ELb1EN4cute5tupleIJNS5_1CILi128EEES8_S8_EEELi128ENS_10bfloat16_tEfNS_4arch4Sm80ELb0ELb0ELb0ELb0ELb0ELb0ELb1ELb1EEENS1_21CollectiveEpilogueFwdIS9_NS6_IJNS7_ILi1EEESF_SF_EEESA_SC_Li256ELb0ELb1ELb1ELb0EEENS1_19SingleTileSchedulerILb0ELb1ELb1ELi128EEEEEEEEEvNT_6ParamsE,@"STO_CUDA_ENTRY STV_DEFAULT"
_ZN7cutlass13device_kernelIN5flash19enable_sm80_to_sm89INS1_16FlashAttnFwdSm80INS1_25CollectiveMainloopFwdSm80ILi8ELi1ELb1EN4cute5tupleIJNS5_1CILi128EEES8_S8_EEELi128ENS_10bfloat16_tEfNS_4arch4Sm80ELb0ELb0ELb0ELb0ELb0ELb0ELb1ELb1EEENS1_21CollectiveEpilogueFwdIS9_NS6_IJNS7_ILi1EEESF_SF_EEESA_SC_Li256ELb0ELb1ELb1ELb0EEENS1_19SingleTileSchedulerILb0ELb1ELb1ELi128EEEEEEEEEvNT_6ParamsE:
[----:B------:R-:W-:Y:S01]  /*0000*/  LDC R1, c[0x0][0x37c] ;  /* 0x0000df00ff017b82 */ /* 0x000fe20000000800 */
[----:B------:R-:W-:Y:S05]  /*0010*/  EXIT ;  /* 0x000000000000794d */ /* 0x000fea0003800000 */
.L_x_0:
[----:B------:R-:W-:-:S00]  /*0020*/  BRA `(.L_x_0) ;  /* 0xfffffffc00fc7947 */ /* 0x000fc0000383ffff */
[----:B------:R-:W-:-:S00]  /*0030*/  NOP ;  /* 0x0000000000007918 */ /* 0x000fc00000000000 */
        /* <DEDUP_REMOVED lines=12> */
.L_x_12:


//--------------------- .text._ZN7cutlass13device_kernelIN5flash19enable_sm80_to_sm89INS1_16FlashAttnFwdSm80INS1_25CollectiveMainloopFwdSm80ILi8ELi1ELb1EN4cute5tupleIJNS5_1CILi128EEENS7_ILi96EEES8_EEELi128ENS_10bfloat16_tEfNS_4arch4Sm80ELb0ELb1ELb0ELb0ELb0ELb0ELb1ELb1EEENS1_21CollectiveEpilogueFwdINS6_IJS8_S8_S9_EEENS6_IJNS7_ILi1EEESH_SH_EEESB_SD_Li256ELb0ELb1ELb1ELb0EEENS1_19SingleTileSchedulerILb0ELb1ELb1ELi128EEEEEEEEEvNT_6ParamsE --------------------------
	.section	.text._ZN7cutlass13device_kernelIN5flash19enable_sm80_to_sm89INS1_16FlashAttnFwdSm80INS1_25CollectiveMainloopFwdSm80ILi8ELi1ELb1EN4cute5tupleIJNS5_1CILi128EEENS7_ILi96EEES8_EEELi128ENS_10bfloat16_tEfNS_4arch4Sm80ELb0ELb1ELb0ELb0ELb0ELb0ELb1ELb1EEENS1_21CollectiveEpilogueFwdINS6_IJS8_S8_S9_EEENS6_IJNS7_ILi1EEESH_SH_EEESB_SD_Li256ELb0ELb1ELb1ELb0EEENS1_19SingleTileSchedulerILb0ELb1ELb1ELi128EEEEEEEEEvNT_6ParamsE,"ax",@progbits
	.align	128
.text._ZN7cutlass13device_kernelIN5flash19enable_sm80_to_sm89INS1_16FlashAttnFwdSm80INS1_25CollectiveMainloopFwdSm80ILi8ELi1ELb1EN4cute5tupleIJNS5_1CILi128EEENS7_ILi96EEES8_EEELi128ENS_10bfloat16_tEfNS_4arch4Sm80ELb0ELb1ELb0ELb0ELb0ELb0ELb1ELb1EEENS1_21CollectiveEpilogueFwdINS6_IJS8_S8_S9_EEENS6_IJNS7_ILi1EEESH_SH_EEESB_SD_Li256ELb0ELb1ELb1ELb0EEENS1_19SingleTileSchedulerILb0ELb1ELb1ELi128EEEEEEEEEvNT_6ParamsE:
        .type           _ZN7cutlass13device_kernelIN5flash19enable_sm80_to_sm89INS1_16FlashAttnFwdSm80INS1_25CollectiveMainloopFwdSm80ILi8ELi1ELb1EN4cute5tupleIJNS5_1CILi128EEENS7_ILi96EEES8_EEELi128ENS_10bfloat16_tEfNS_4arch4Sm80ELb0ELb1ELb0ELb0ELb0ELb0ELb1ELb1EEENS1_21CollectiveEpilogueFwdINS6_IJS8_S8_S9_EEENS6_IJNS7_ILi1EEESH_SH_EEESB_SD_Li256ELb0ELb1ELb1ELb0EEENS1_19SingleTileSchedulerILb0ELb1ELb1ELi128EEEEEEEEEvNT_6ParamsE,@function
        .size           _ZN7cutlass13device_kernelIN5flash19enable_sm80_to_sm89INS1_16FlashAttnFwdSm80INS1_25CollectiveMainloopFwdSm80ILi8ELi1ELb1EN4cute5tupleIJNS5_1CILi128EEENS7_ILi96EEES8_EEELi128ENS_10bfloat16_tEfNS_4arch4Sm80ELb0ELb1ELb0ELb0ELb0ELb0ELb1ELb1EEENS1_21CollectiveEpilogueFwdINS6_IJS8_S8_S9_EEENS6_IJNS7_ILi1EEESH_SH_EEESB_SD_Li256ELb0ELb1ELb1ELb0EEENS1_19SingleTileSchedulerILb0ELb1ELb1ELi128EEEEEEEEEvNT_6ParamsE,(.L_x_13 - _ZN7cutlass13device_kernelIN5flash19enable_sm80_to_sm89INS1_16FlashAttnFwdSm80INS1_25CollectiveMainloopFwdSm80ILi8ELi1ELb1EN4cute5tupleIJNS5_1CILi128EEENS7_ILi96EEES8_EEELi128ENS_10bfloat16_tEfNS_4arch4Sm80ELb0ELb1ELb0ELb0ELb0ELb0ELb1ELb1EEENS1_21CollectiveEpilogueFwdINS6_IJS8_S8_S9_EEENS6_IJNS7_ILi1EEESH_SH_EEESB_SD_Li256ELb0ELb1ELb1ELb0EEENS1_19SingleTileSchedulerILb0ELb1ELb1ELi128EEEEEEEEEvNT_6ParamsE)
        .other          _ZN7cutlass13device_kernelIN5flash19enable_sm80_to_sm89INS1_16FlashAttnFwdSm80INS1_25CollectiveMainloopFwdSm80ILi8ELi1ELb1EN4cute5tupleIJNS5_1CILi128EEENS7_ILi96EEES8_EEELi128ENS_10bfloat16_tEfNS_4arch4Sm80ELb0ELb1ELb0ELb0ELb0ELb0ELb1ELb1EEENS1_21CollectiveEpilogueFwdINS6_IJS8_S8_S9_EEENS6_IJNS7_ILi1EEESH_SH_EEESB_SD_Li256ELb0ELb1ELb1ELb0EEENS1_19SingleTileSchedulerILb0ELb1ELb1ELi128EEEEEEEEEvNT_6ParamsE,@"STO_CUDA_ENTRY STV_DEFAULT"
_ZN7cutlass13device_kernelIN5flash19enable_sm80_to_sm89INS1_16FlashAttnFwdSm80INS1_25CollectiveMainloopFwdSm80ILi8ELi1ELb1EN4cute5tupleIJNS5_1CILi128EEENS7_ILi96EEES8_EEELi128ENS_10bfloat16_tEfNS_4arch4Sm80ELb0ELb1ELb0ELb0ELb0ELb0ELb1ELb1EEENS1_21CollectiveEpilogueFwdINS6_IJS8_S8_S9_EEENS6_IJNS7_ILi1EEESH_SH_EEESB_SD_Li256ELb0ELb1ELb1ELb0EEENS1_19SingleTileSchedulerILb0ELb1ELb1ELi128EEEEEEEEEvNT_6ParamsE:
[----:B------:R-:W-:Y:S01]  /*0000*/  LDC R1, c[0x0][0x37c] ;  /* 0x0000df00ff017b82 */ /* 0x000fe20000000800 */
[----:B------:R-:W-:Y:S05]  /*0010*/  EXIT ;  /* 0x000000000000794d */ /* 0x000fea0003800000 */
.L_x_1:
        /* <DEDUP_REMOVED lines=14> */
.L_x_13:


//--------------------- .text._ZN7cutlass13device_kernelIN5flash19enable_sm80_to_sm89INS1_16FlashAttnFwdSm80INS1_25CollectiveMainloopFwdSm80ILi8ELi1ELb1EN4cute5tupleIJNS5_1CILi128EEES8_S8_EEELi128ENS_10bfloat16_tEfNS_4arch4Sm80ELb1ELb0ELb0ELb0ELb0ELb0ELb1ELb1EEENS1_21CollectiveEpilogueFwdIS9_NS6_IJNS7_ILi1EEESF_SF_EEESA_SC_Li256ELb0ELb1ELb1ELb0EEENS1_30DynamicPersistentTileSchedulerILi256ELi256ELb1ELb1ELb0EEEEEEEEEvNT_6ParamsE --------------------------
	.section	.text._ZN7cutlass13device_kernelIN5flash19enable_sm80_to_sm89INS1_16FlashAttnFwdSm80INS1_25CollectiveMainloopFwdSm80ILi8ELi1ELb1EN4cute5tupleIJNS5_1CILi128EEES8_S8_EEELi128ENS_10bfloat16_tEfNS_4arch4Sm80ELb1ELb0ELb0ELb0ELb0ELb0ELb1ELb1EEENS1_21CollectiveEpilogueFwdIS9_NS6_IJNS7_ILi1EEESF_SF_EEESA_SC_Li256ELb0ELb1ELb1ELb0EEENS1_30DynamicPersistentTileSchedulerILi256ELi256ELb1ELb1ELb0EEEEEEEEEvNT_6ParamsE,"ax",@progbits
	.align	128
.text._ZN7cutlass13device_kernelIN5flash19enable_sm80_to_sm89INS1_16FlashAttnFwdSm80INS1_25CollectiveMainloopFwdSm80ILi8ELi1ELb1EN4cute5tupleIJNS5_1CILi128EEES8_S8_EEELi128ENS_10bfloat16_tEfNS_4arch4Sm80ELb1ELb0ELb0ELb0ELb0ELb0ELb1ELb1EEENS1_21CollectiveEpilogueFwdIS9_NS6_IJNS7_ILi1EEESF_SF_EEESA_SC_Li256ELb0ELb1ELb1ELb0EEENS1_30DynamicPersistentTileSchedulerILi256ELi256ELb1ELb1ELb0EEEEEEEEEvNT_6ParamsE:
        .type           _ZN7cutlass13device_kernelIN5flash19enable_sm80_to_sm89INS1_16FlashAttnFwdSm80INS1_25CollectiveMainloopFwdSm80ILi8ELi1ELb1EN4cute5tupleIJNS5_1CILi128EEES8_S8_EEELi128ENS_10bfloat16_tEfNS_4arch4Sm80ELb1ELb0ELb0ELb0ELb0ELb0ELb1ELb1EEENS1_21CollectiveEpilogueFwdIS9_NS6_IJNS7_ILi1EEESF_SF_EEESA_SC_Li256ELb0ELb1ELb1ELb0EEENS1_30DynamicPersistentTileSchedulerILi256ELi256ELb1ELb1ELb0EEEEEEEEEvNT_6ParamsE,@function
        .size           _ZN7cutlass13device_kernelIN5flash19enable_sm80_to_sm89INS1_16FlashAttnFwdSm80INS1_25CollectiveMainloopFwdSm80ILi8ELi1ELb1EN4cute5tupleIJNS5_1CILi128EEES8_S8_EEELi128ENS_10bfloat16_tEfNS_4arch4Sm80ELb1ELb0ELb0ELb0ELb0ELb0ELb1ELb1EEENS1_21CollectiveEpilogueFwdIS9_NS6_IJNS7_ILi1EEESF_SF_EEESA_SC_Li256ELb0ELb1ELb1ELb0EEENS1_30DynamicPersistentTileSchedulerILi256ELi256ELb1ELb1ELb0EEEEEEEEEvNT_6ParamsE,(.L_x_14 - _ZN7cutlass13device_kernelIN5flash19enable_sm80_to_sm89INS1_16FlashAttnFwdSm80INS1_25CollectiveMainloopFwdSm80ILi8ELi1ELb1EN4cute5tupleIJNS5_1CILi128EEES8_S8_EEELi128ENS_10bfloat16_tEfNS_4arch4Sm80ELb1ELb0ELb0ELb0ELb0ELb0ELb1ELb1EEENS1_21CollectiveEpilogueFwdIS9_NS6_IJNS7_ILi1EEESF_SF_EEESA_SC_Li256ELb0ELb1ELb1ELb0EEENS1_30DynamicPersistentTileSchedulerILi256ELi256ELb1ELb1ELb0EEEEEEEEEvNT_6ParamsE)
        .other          _ZN7cutlass13device_kernelIN5flash19enable_sm80_to_sm89INS1_16FlashAttnFwdSm80INS1_25CollectiveMainloopFwdSm80ILi8ELi1ELb1EN4cute5tupleIJNS5_1CILi128EEES8_S8_EEELi128ENS_10bfloat16_tEfNS_4arch4Sm80ELb1ELb0ELb0ELb0ELb0ELb0ELb1ELb1EEENS1_21CollectiveEpilogueFwdIS9_NS6_IJNS7_ILi1EEESF_SF_EEESA_SC_Li256ELb0ELb1ELb1ELb0EEENS1_30DynamicPersistentTileSchedulerILi256ELi256ELb1ELb1ELb0EEEEEEEEEvNT_6ParamsE,@"STO_CUDA_ENTRY STV_DEFAULT"
_ZN7cutlass13device_kernelIN5flash19enable_sm80_to_sm89INS1_16FlashAttnFwdSm80INS1_25CollectiveMainloopFwdSm80ILi8ELi1ELb1EN4cute5tupleIJNS5_1CILi128EEES8_S8_EEELi128ENS_10bfloat16_tEfNS_4arch4Sm80ELb1ELb0ELb0ELb0ELb0ELb0ELb1ELb1EEENS1_21CollectiveEpilogueFwdIS9_NS6_IJNS7_ILi1EEESF_SF_EEESA_SC_Li256ELb0ELb1ELb1ELb0EEENS1_30DynamicPersistentTileSchedulerILi256ELi256ELb1ELb1ELb0EEEEEEEEEvNT_6ParamsE:
[----:B------:R-:W-:Y:S01]  /*0000*/  LDC R1, c[0x0][0x37c] ;  /* 0x0000df00ff017b82 */ /* 0x000fe20000000800 */
[----:B------:R-:W-:Y:S05]  /*0010*/  EXIT ;  /* 0x000000000000794d */ /* 0x000fea0003800000 */
.L_x_2:
        /* <DEDUP_REMOVED lines=14> */
.L_x_14:


//--------------------- .text._ZN7cutlass13device_kernelIN5flash19enable_sm80_to_sm89INS1_16FlashAttnFwdSm80INS1_25CollectiveMainloopFwdSm80ILi4ELi1ELb0EN4cute5tupleIJNS5_1CILi128EEENS7_ILi64EEES8_EEELi128ENS_10bfloat16_tEfNS_4arch4Sm80ELb0ELb0ELb0ELb0ELb0ELb0ELb1ELb1EEENS1_21CollectiveEpilogueFwdINS6_IJS8_S8_S9_EEENS6_IJNS7_ILi1EEESH_SH_EEESB_SD_Li128ELb0ELb1ELb1ELb0EEENS1_19SingleTileSchedulerILb0ELb1ELb1ELi128EEEEEEEEEvNT_6ParamsE --------------------------
	.section	.text._ZN7cutlass13device_kernelIN5flash19enable_sm80_to_sm89INS1_16FlashAttnFwdSm80INS1_25CollectiveMainloopFwdSm80ILi4ELi1ELb0EN4cute5tupleIJNS5_1CILi128EEENS7_ILi64EEES8_EEELi128ENS_10bfloat16_tEfNS_4arch4Sm80ELb0ELb0ELb0ELb0ELb0ELb0ELb1ELb1EEENS1_21CollectiveEpilogueFwdINS6_IJS8_S8_S9_EEENS6_IJNS7_ILi1EEESH_SH_EEESB_SD_Li128ELb0ELb1ELb1ELb0EEENS1_19SingleTileSchedulerILb0ELb1ELb1ELi128EEEEEEEEEvNT_6ParamsE,"ax",@progbits
	.align	128
.text._ZN7cutlass13device_kernelIN5flash19enable_sm80_to_sm89INS1_16FlashAttnFwdSm80INS1_25CollectiveMainloopFwdSm80ILi4ELi1ELb0EN4cute5tupleIJNS5_1CILi128EEENS7_ILi64EEES8_EEELi128ENS_10bfloat16_tEfNS_4arch4Sm80ELb0ELb0ELb0ELb0ELb0ELb0ELb1ELb1EEENS1_21CollectiveEpilogueFwdINS6_IJS8_S8_S9_EEENS6_IJNS7_ILi1EEESH_SH_EEESB_SD_Li128ELb0ELb1ELb1ELb0EEENS1_19SingleTileSchedulerILb0ELb1ELb1ELi128EEEEEEEEEvNT_6ParamsE:
        .type           _ZN7cutlass13device_kernelIN5flash19enable_sm80_to_sm89INS1_16FlashAttnFwdSm80INS1_25CollectiveMainloopFwdSm80ILi4ELi1ELb0EN4cute5tupleIJNS5_1CILi128EEENS7_ILi64EEES8_EEELi128ENS_10bfloat16_tEfNS_4arch4Sm80ELb0ELb0ELb0ELb0ELb0ELb0ELb1ELb1EEENS1_21CollectiveEpilogueFwdINS6_IJS8_S8_S9_EEENS6_IJNS7_ILi1EEESH_SH_EEESB_SD_Li128ELb0ELb1ELb1ELb0EEENS1_19SingleTileSchedulerILb0ELb1ELb1ELi128EEEEEEEEEvNT_6ParamsE,@function
        .size           _ZN7cutlass13device_kernelIN5flash19enable_sm80_to_sm89INS1_16FlashAttnFwdSm80INS1_25CollectiveMainloopFwdSm80ILi4ELi1ELb0EN4cute5tupleIJNS5_1CILi128EEENS7_ILi64EEES8_EEELi128ENS_10bfloat16_tEfNS_4arch4Sm80ELb0ELb0ELb0ELb0ELb0ELb0ELb1ELb1EEENS1_21CollectiveEpilogueFwdINS6_IJS8_S8_S9_EEENS6_IJNS7_ILi1EEESH_SH_EEESB_SD_Li128ELb0ELb1ELb1ELb0EEENS1_19SingleTileSchedulerILb0ELb1ELb1ELi128EEEEEEEEEvNT_6ParamsE,(.L_x_15 - _ZN7cutlass13device_kernelIN5flash19enable_sm80_to_sm89INS1_16FlashAttnFwdSm80INS1_25CollectiveMainloopFwdSm80ILi4ELi1ELb0EN4cute5tupleIJNS5_1CILi128EEENS7_ILi64EEES8_EEELi128ENS_10bfloat16_tEfNS_4arch4Sm80ELb0ELb0ELb0ELb0ELb0ELb0ELb1ELb1EEENS1_21CollectiveEpilogueFwdINS6_IJS8_S8_S9_EEENS6_IJNS7_ILi1EEESH_SH_EEESB_SD_Li128ELb0ELb1ELb1ELb0EEENS1_19SingleTileSchedulerILb0ELb1ELb1ELi128EEEEEEEEEvNT_6ParamsE)
        .other          _ZN7cutlass13device_kernelIN5flash19enable_sm80_to_sm89INS1_16FlashAttnFwdSm80INS1_25CollectiveMainloopFwdSm80ILi4ELi1ELb0EN4cute5tupleIJNS5_1CILi128EEENS7_ILi64EEES8_EEELi128ENS_10bfloat16_tEfNS_4arch4Sm80ELb0ELb0ELb0ELb0ELb0ELb0ELb1ELb1EEENS1_21CollectiveEpilogueFwdINS6_IJS8_S8_S9_EEENS6_IJNS7_ILi1EEESH_SH_EEESB_SD_Li128ELb0ELb1ELb1ELb0EEENS1_19SingleTileSchedulerILb0ELb1ELb1ELi128EEEEEEEEEvNT_6ParamsE,@"STO_CUDA_ENTRY STV_DEFAULT"
_ZN7cutlass13device_kernelIN5flash19enable_sm80_to_sm89INS1_16FlashAttnFwdSm80INS1_25CollectiveMainloopFwdSm80ILi4ELi1ELb0EN4cute5tupleIJNS5_1CILi128EEENS7_ILi64EEES8_EEELi128ENS_10bfloat16_tEfNS_4arch4Sm80ELb0ELb0ELb0ELb0ELb0ELb0ELb1ELb1EEENS1_21CollectiveEpilogueFwdINS6_IJS8_S8_S9_EEENS6_IJNS7_ILi1EEESH_SH_EEESB_SD_Li128ELb0ELb1ELb1ELb0EEENS1_19SingleTileSchedulerILb0ELb1ELb1ELi128EEEEEEEEEvNT_6ParamsE:
[----:B------:R-:W-:Y:S01]  /*0000*/  LDC R1, c[0x0][0x37c] ;  /* 0x0000df00ff017b82 */ /* 0x000fe20000000800 */
[----:B------:R-:W-:Y:S05]  /*0010*/  EXIT ;  /* 0x000000000000794d */ /* 0x000fea0003800000 */
.L_x_3:
        /* <DEDUP_REMOVED lines=14> */
.L_x_15:


//--------------------- .text._ZN7cutlass13device_kernelIN5flash19enable_sm80_to_sm89INS1_16FlashAttnFwdSm80INS1_25CollectiveMainloopFwdSm80ILi8ELi1ELb1EN4cute5tupleIJNS5_1CILi128EEENS7_ILi112EEES8_EEELi128ENS_10bfloat16_tEfNS_4arch4Sm80ELb0ELb0ELb0ELb1ELb0ELb0ELb1ELb1EEENS1_21CollectiveEpilogueFwdINS6_IJS8_S8_S9_EEENS6_IJNS7_ILi1EEESH_SH_EEESB_SD_Li256ELb1ELb1ELb1ELb0EEENS1_36VarlenDynamicPersistentTileSchedulerILi128ELi112ELi256ELi256ELb1ELb1ELb0ELb0ELb1ELb1EEEEEEEEEvNT_6ParamsE --------------------------
	.section	.text._ZN7cutlass13device_kernelIN5flash19enable_sm80_to_sm89INS1_16FlashAttnFwdSm80INS1_25CollectiveMainloopFwdSm80ILi8ELi1ELb1EN4cute5tupleIJNS5_1CILi128EEENS7_ILi112EEES8_EEELi128ENS_10bfloat16_tEfNS_4arch4Sm80ELb0ELb0ELb0ELb1ELb0ELb0ELb1ELb1EEENS1_21CollectiveEpilogueFwdINS6_IJS8_S8_S9_EEENS6_IJNS7_ILi1EEESH_SH_EEESB_SD_Li256ELb1ELb1ELb1ELb0EEENS1_36VarlenDynamicPersistentTileSchedulerILi128ELi112ELi256ELi256ELb1ELb1ELb0ELb0ELb1ELb1EEEEEEEEEvNT_6ParamsE,"ax",@progbits
	.align	128
.text._ZN7cutlass13device_kernelIN5flash19enable_sm80_to_sm89INS1_16FlashAttnFwdSm80INS1_25CollectiveMainloopFwdSm80ILi8ELi1ELb1EN4cute5tupleIJNS5_1CILi128EEENS7_ILi112EEES8_EEELi128ENS_10bfloat16_tEfNS_4arch4Sm80ELb0ELb0ELb0ELb1ELb0ELb0ELb1ELb1EEENS1_21CollectiveEpilogueFwdINS6_IJS8_S8_S9_EEENS6_IJNS7_ILi1EEESH_SH_EEESB_SD_Li256ELb1ELb1ELb1ELb0EEENS1_36VarlenDynamicPersistentTileSchedulerILi128ELi112ELi256ELi256ELb1ELb1ELb0ELb0ELb1ELb1EEEEEEEEEvNT_6ParamsE:
        .type           _ZN7cutlass13device_kernelIN5flash19enable_sm80_to_sm89INS1_16FlashAttnFwdSm80INS1_25CollectiveMainloopFwdSm80ILi8ELi1ELb1EN4cute5tupleIJNS5_1CILi128EEENS7_ILi112EEES8_EEELi128ENS_10bfloat16_tEfNS_4arch4Sm80ELb0ELb0ELb0ELb1ELb0ELb0ELb1ELb1EEENS1_21CollectiveEpilogueFwdINS6_IJS8_S8_S9_EEENS6_IJNS7_ILi1EEESH_SH_EEESB_SD_Li256ELb1ELb1ELb1ELb0EEENS1_36VarlenDynamicPersistentTileSchedulerILi128ELi112ELi256ELi256ELb1ELb1ELb0ELb0ELb1ELb1EEEEEEEEEvNT_6ParamsE,@function
        .size           _ZN7cutlass13device_kernelIN5flash19enable_sm80_to_sm89INS1_16FlashAttnFwdSm80INS1_25CollectiveMainloopFwdSm80ILi8ELi1ELb1EN4cute5tupleIJNS5_1CILi128EEENS7_ILi112EEES8_EEELi128ENS_10bfloat16_tEfNS_4arch4Sm80ELb0ELb0ELb0ELb1ELb0ELb0ELb1ELb1EEENS1_21CollectiveEpilogueFwdINS6_IJS8_S8_S9_EEENS6_IJNS7_ILi1EEESH_SH_EEESB_SD_Li256ELb1ELb1ELb1ELb0EEENS1_36VarlenDynamicPersistentTileSchedulerILi128ELi112ELi256ELi256ELb1ELb1ELb0ELb0ELb1ELb1EEEEEEEEEvNT_6ParamsE,(.L_x_16 - _ZN7cutlass13device_kernelIN5flash19enable_sm80_to_sm89INS1_16FlashAttnFwdSm80INS1_25CollectiveMainloopFwdSm80ILi8ELi1ELb1EN4cute5tupleIJNS5_1CILi128EEENS7_ILi112EEES8_EEELi128ENS_10bfloat16_tEfNS_4arch4Sm80ELb0ELb0ELb0ELb1ELb0ELb0ELb1ELb1EEENS1_21CollectiveEpilogueFwdINS6_IJS8_S8_S9_EEENS6_IJNS7_ILi1EEESH_SH_EEESB_SD_Li256ELb1ELb1ELb1ELb0EEENS1_36VarlenDynamicPersistentTileSchedulerILi128ELi112ELi256ELi256ELb1ELb1ELb0ELb0ELb1ELb1EEEEEEEEEvNT_6ParamsE)
        .other          _ZN7cutlass13device_kernelIN5flash19enable_sm80_to_sm89INS1_16FlashAttnFwdSm80INS1_25CollectiveMainloopFwdSm80ILi8ELi1ELb1EN4cute5tupleIJNS5_1CILi128EEENS7_ILi112EEES8_EEELi128ENS_10bfloat16_tEfNS_4arch4Sm80ELb0ELb0ELb0ELb1ELb0ELb0ELb1ELb1EEENS1_21CollectiveEpilogueFwdINS6_IJS8_S8_S9_EEENS6_IJNS7_ILi1EEESH_SH_EEESB_SD_Li256ELb1ELb1ELb1ELb0EEENS1_36VarlenDynamicPersistentTileSchedulerILi128ELi112ELi256ELi256ELb1ELb1ELb0ELb0ELb1ELb1EEEEEEEEEvNT_6ParamsE,@"STO_CUDA_ENTRY STV_DEFAULT"
_ZN7cutlass13device_kernelIN5flash19enable_sm80_to_sm89INS1_16FlashAttnFwdSm80INS1_25CollectiveMainloopFwdSm80ILi8ELi1ELb1EN4cute5tupleIJNS5_1CILi128EEENS7_ILi112EEES8_EEELi128ENS_10bfloat16_tEfNS_4arch4Sm80ELb0ELb0ELb0ELb1ELb0ELb0ELb1ELb1EEENS1_21CollectiveEpilogueFwdINS6_IJS8_S8_S9_EEENS6_IJNS7_ILi1EEESH_SH_EEESB_SD_Li256ELb1ELb1ELb1ELb0EEENS1_36VarlenDynamicPersistentTileSchedulerILi128ELi112ELi256ELi256ELb1ELb1ELb0ELb0ELb1ELb1EEEEEEEEEvNT_6ParamsE:
[----:B------:R-:W-:Y:S01]  /*0000*/  LDC R1, c[0x0][0x37c] ;  /* 0x0000df00ff017b82 */ /* 0x000fe20000000800 */
[----:B------:R-:W-:Y:S05]  /*0010*/  EXIT ;  /* 0x000000000000794d */ /* 0x000fea0003800000 */
.L_x_4:
        /* <DEDUP_REMOVED lines=14> */
.L_x_16:


//--------------------- .text._ZN7cutlass13device_kernelIN5flash19enable_sm80_to_sm89INS1_16FlashAttnFwdSm80INS1_25CollectiveMainloopFwdSm80ILi8ELi1ELb1EN4cute5tupleIJNS5_1CILi128EEENS7_ILi112EEES8_EEELi128ENS_10bfloat16_tEfNS_4arch4Sm80ELb0ELb0ELb0ELb1ELb0ELb1ELb1ELb1EEENS1_21CollectiveEpilogueFwdINS6_IJS8_S8_S9_EEENS6_IJNS7_ILi1EEESH_SH_EEESB_SD_Li256ELb1ELb1ELb1ELb0EEENS1_36VarlenDynamicPersistentTileSchedulerILi128ELi112ELi256ELi256ELb1ELb1ELb0ELb0ELb1ELb1EEEEEEEEEvNT_6ParamsE --------------------------
	.section	.text._ZN7cutlass13device_kernelIN5flash19enable_sm80_to_sm89INS1_16FlashAttnFwdSm80INS1_25CollectiveMainloopFwdSm80ILi8ELi1ELb1EN4cute5tupleIJNS5_1CILi128EEENS7_ILi112EEES8_EEELi128ENS_10bfloat16_tEfNS_4arch4Sm80ELb0ELb0ELb0ELb1ELb0ELb1ELb1ELb1EEENS1_21CollectiveEpilogueFwdINS6_IJS8_S8_S9_EEENS6_IJNS7_ILi1EEESH_SH_EEESB_SD_Li256ELb1ELb1ELb1ELb0EEENS1_36VarlenDynamicPersistentTileSchedulerILi128ELi112ELi256ELi256ELb1ELb1ELb0ELb0ELb1ELb1EEEEEEEEEvNT_6ParamsE,"ax",@progbits
	.align	128
.text._ZN7cutlass13device_kernelIN5flash19enable_sm80_to_sm89INS1_16FlashAttnFwdSm80INS1_25CollectiveMainloopFwdSm80ILi8ELi1ELb1EN4cute5tupleIJNS5_1CILi128EEENS7_ILi112EEES8_EEELi128ENS_10bfloat16_tEfNS_4arch4Sm80ELb0ELb0ELb0ELb1ELb0ELb1ELb1ELb1EEENS1_21CollectiveEpilogueFwdINS6_IJS8_S8_S9_EEENS6_IJNS7_ILi1EEESH_SH_EEESB_SD_Li256ELb1ELb1ELb1ELb0EEENS1_36VarlenDynamicPersistentTileSchedulerILi128ELi112ELi256ELi256ELb1ELb1ELb0ELb0ELb1ELb1EEEEEEEEEvNT_6ParamsE:
        .type           _ZN7cutlass13device_kernelIN5flash19enable_sm80_to_sm89INS1_16FlashAttnFwdSm80INS1_25CollectiveMainloopFwdSm80ILi8ELi1ELb1EN4cute5tupleIJNS5_1CILi128EEENS7_ILi112EEES8_EEELi128ENS_10bfloat16_tEfNS_4arch4Sm80ELb0ELb0ELb0ELb1ELb0ELb1ELb1ELb1EEENS1_21CollectiveEpilogueFwdINS6_IJS8_S8_S9_EEENS6_IJNS7_ILi1EEESH_SH_EEESB_SD_Li256ELb1ELb1ELb1ELb0EEENS1_36VarlenDynamicPersistentTileSchedulerILi128ELi112ELi256ELi256ELb1ELb1ELb0ELb0ELb1ELb1EEEEEEEEEvNT_6ParamsE,@function
        .size           _ZN7cutlass13device_kernelIN5flash19enable_sm80_to_sm89INS1_16FlashAttnFwdSm80INS1_25CollectiveMainloopFwdSm80ILi8ELi1ELb1EN4cute5tupleIJNS5_1CILi128EEENS7_ILi112EEES8_EEELi128ENS_10bfloat16_tEfNS_4arch4Sm80ELb0ELb0ELb0ELb1ELb0ELb1ELb1ELb1EEENS1_21CollectiveEpilogueFwdINS6_IJS8_S8_S9_EEENS6_IJNS7_ILi1EEESH_SH_EEESB_SD_Li256ELb1ELb1ELb1ELb0EEENS1_36VarlenDynamicPersistentTileSchedulerILi128ELi112ELi256ELi256ELb1ELb1ELb0ELb0ELb1ELb1EEEEEEEEEvNT_6ParamsE,(.L_x_17 - _ZN7cutlass13device_kernelIN5flash19enable_sm80_to_sm89INS1_16FlashAttnFwdSm80INS1_25CollectiveMainloopFwdSm80ILi8ELi1ELb1EN4cute5tupleIJNS5_1CILi128EEENS7_ILi112EEES8_EEELi128ENS_10bfloat16_tEfNS_4arch4Sm80ELb0ELb0ELb0ELb1ELb0ELb1ELb1ELb1EEENS1_21CollectiveEpilogueFwdINS6_IJS8_S8_S9_EEENS6_IJNS7_ILi1EEESH_SH_EEESB_SD_Li256ELb1ELb1ELb1ELb0EEENS1_36VarlenDynamicPersistentTileSchedulerILi128ELi112ELi256ELi256ELb1ELb1ELb0ELb0ELb1ELb1EEEEEEEEEvNT_6ParamsE)
        .other          _ZN7cutlass13device_kernelIN5flash19enable_sm80_to_sm89INS1_16FlashAttnFwdSm80INS1_25CollectiveMainloopFwdSm80ILi8ELi1ELb1EN4cute5tupleIJNS5_1CILi128EEENS7_ILi112EEES8_EEELi128ENS_10bfloat16_tEfNS_4arch4Sm80ELb0ELb0ELb0ELb1ELb0ELb1ELb1ELb1EEENS1_21CollectiveEpilogueFwdINS6_IJS8_S8_S9_EEENS6_IJNS7_ILi1EEESH_SH_EEESB_SD_Li256ELb1ELb1ELb1ELb0EEENS1_36VarlenDynamicPersistentTileSchedulerILi128ELi112ELi256ELi256ELb1ELb1ELb0ELb0ELb1ELb1EEEEEEEEEvNT_6ParamsE,@"STO_CUDA_ENTRY STV_DEFAULT"
_ZN7cutlass13device_kernelIN5flash19enable_sm80_to_sm89INS1_16FlashAttnFwdSm80INS1_25CollectiveMainloopFwdSm80ILi8ELi1ELb1EN4cute5tupleIJNS5_1CILi128EEENS7_ILi112EEES8_EEELi128ENS_10bfloat16_tEfNS_4arch4Sm80ELb0ELb0ELb0ELb1ELb0ELb1ELb1ELb1EEENS1_21CollectiveEpilogueFwdINS6_IJS8_S8_S9_EEENS6_IJNS7_ILi1EEESH_SH_EEESB_SD_Li256ELb1ELb1ELb1ELb0EEENS1_36VarlenDynamicPersistentTileSchedulerILi128ELi112ELi256ELi256ELb1ELb1ELb0ELb0ELb1ELb1EEEEEEEEEvNT_6ParamsE:
[----:B------:R-:W-:Y:S01]  /*0000*/  LDC R1, c[0x0][0x37c] ;  /* 0x0000df00ff017b82 */ /* 0x000fe20000000800 */
[----:B------:R-:W-:Y:S05]  /*0010*/  EXIT ;  /* 0x000000000000794d */ /* 0x000fea0003800000 */
.L_x_5:
        /* <DEDUP_REMOVED lines=14> */
.L_x_17:


//--------------------- .text._ZN7cutlass13device_kernelIN5flash19enable_sm80_to_sm89INS1_16FlashAttnFwdSm80INS1_25CollectiveMainloopFwdSm80ILi4ELi1ELb0EN4cute5tupleIJNS5_1CILi128EEENS7_ILi48EEES8_EEELi128ENS_10bfloat16_tEfNS_4arch4Sm80ELb0ELb1ELb0ELb0ELb0ELb0ELb1ELb1EEENS1_21CollectiveEpilogueFwdINS6_IJS8_S8_S9_EEENS6_IJNS7_ILi1EEESH_SH_EEESB_SD_Li128ELb0ELb1ELb1ELb0EEENS1_19SingleTileSchedulerILb0ELb1ELb1ELi128EEEEEEEEEvNT_6ParamsE --------------------------
	.section	.text._ZN7cutlass13device_kernelIN5flash19enable_sm80_to_sm89INS1_16FlashAttnFwdSm80INS1_25CollectiveMainloopFwdSm80ILi4ELi1ELb0EN4cute5tupleIJNS5_1CILi128EEENS7_ILi48EEES8_EEELi128ENS_10bfloat16_tEfNS_4arch4Sm80ELb0ELb1ELb0ELb0ELb0ELb0ELb1ELb1EEENS1_21CollectiveEpilogueFwdINS6_IJS8_S8_S9_EEENS6_IJNS7_ILi1EEESH_SH_EEESB_SD_Li128ELb0ELb1ELb1ELb0EEENS1_19SingleTileSchedulerILb0ELb1ELb1ELi128EEEEEEEEEvNT_6ParamsE,"ax",@progbits
	.align	128
.text._ZN7cutlass13device_kernelIN5flash19enable_sm80_to_sm89INS1_16FlashAttnFwdSm80INS1_25CollectiveMainloopFwdSm80ILi4ELi1ELb0EN4cute5tupleIJNS5_1CILi128EEENS7_ILi48EEES8_EEELi128ENS_10bfloat16_tEfNS_4arch4Sm80ELb0ELb1ELb0ELb0ELb0ELb0ELb1ELb1EEENS1_21CollectiveEpilogueFwdINS6_IJS8_S8_S9_EEENS6_IJNS7_ILi1EEESH_SH_EEESB_SD_Li128ELb0ELb1ELb1ELb0EEENS1_19SingleTileSchedulerILb0ELb1ELb1ELi128EEEEEEEEEvNT_6ParamsE:
        .type           _ZN7cutlass13device_kernelIN5flash19enable_sm80_to_sm89INS1_16FlashAttnFwdSm80INS1_25CollectiveMainloopFwdSm80ILi4ELi1ELb0EN4cute5tupleIJNS5_1CILi128EEENS7_ILi48EEES8_EEELi128ENS_10bfloat16_tEfNS_4arch4Sm80ELb0ELb1ELb0ELb0ELb0ELb0ELb1ELb1EEENS1_21CollectiveEpilogueFwdINS6_IJS8_S8_S9_EEENS6_IJNS7_ILi1EEESH_SH_EEESB_SD_Li128ELb0ELb1ELb1ELb0EEENS1_19SingleTileSchedulerILb0ELb1ELb1ELi128EEEEEEEEEvNT_6ParamsE,@function
        .size           _ZN7cutlass13device_kernelIN5flash19enable_sm80_to_sm89INS1_16FlashAttnFwdSm80INS1_25CollectiveMainloopFwdSm80ILi4ELi1ELb0EN4cute5tupleIJNS5_1CILi128EEENS7_ILi48EEES8_EEELi128ENS_10bfloat16_tEfNS_4arch4Sm80ELb0ELb1ELb0ELb0ELb0ELb0ELb1ELb1EEENS1_21CollectiveEpilogueFwdINS6_IJS8_S8_S9_EEENS6_IJNS7_ILi1EEESH_SH_EEESB_SD_Li128ELb0ELb1ELb1ELb0EEENS1_19SingleTileSchedulerILb0ELb1ELb1ELi128EEEEEEEEEvNT_6ParamsE,(.L_x_18 - _ZN7cutlass13device_kernelIN5flash19enable_sm80_to_sm89INS1_16FlashAttnFwdSm80INS1_25CollectiveMainloopFwdSm80ILi4ELi1ELb0EN4cute5tupleIJNS5_1CILi128EEENS7_ILi48EEES8_EEELi128ENS_10bfloat16_tEfNS_4arch4Sm80ELb0ELb1ELb0ELb0ELb0ELb0ELb1ELb1EEENS1_21CollectiveEpilogueFwdINS6_IJS8_S8_S9_EEENS6_IJNS7_ILi1EEESH_SH_EEESB_SD_Li128ELb0ELb1ELb1ELb0EEENS1_19SingleTileSchedulerILb0ELb1ELb1ELi128EEEEEEEEEvNT_6ParamsE)
        .other          _ZN7cutlass13device_kernelIN5flash19enable_sm80_to_sm89INS1_16FlashAttnFwdSm80INS1_25CollectiveMainloopFwdSm80ILi4ELi1ELb0EN4cute5tupleIJNS5_1CILi128EEENS7_ILi48EEES8_EEELi128ENS_10bfloat16_tEfNS_4arch4Sm80ELb0ELb1ELb0ELb0ELb0ELb0ELb1ELb1EEENS1_21CollectiveEpilogueFwdINS6_IJS8_S8_S9_EEENS6_IJNS7_ILi1EEESH_SH_EEESB_SD_Li128ELb0ELb1ELb1ELb0EEENS1_19SingleTileSchedulerILb0ELb1ELb1ELi128EEEEEEEEEvNT_6ParamsE,@"STO_CUDA_ENTRY STV_DEFAULT"
_ZN7cutlass13device_kernelIN5flash19enable_sm80_to_sm89INS1_16FlashAttnFwdSm80INS1_25CollectiveMainloopFwdSm80ILi4ELi1ELb0EN4cute5tupleIJNS5_1CILi128EEENS7_ILi48EEES8_EEELi128ENS_10bfloat16_tEfNS_4arch4Sm80ELb0ELb1ELb0ELb0ELb0ELb0ELb1ELb1EEENS1_21CollectiveEpilogueFwdINS6_IJS8_S8_S9_EEENS6_IJNS7_ILi1EEESH_SH_EEESB_SD_Li128ELb0ELb1ELb1ELb0EEENS1_19SingleTileSchedulerILb0ELb1ELb1ELi128EEEEEEEEEvNT_6ParamsE:
[----:B------:R-:W-:Y:S01]  /*0000*/  LDC R1, c[0x0][0x37c] ;  /* 0x0000df00ff017b82 */ /* 0x000fe20000000800 */
[----:B------:R-:W-:Y:S05]  /*0010*/  EXIT ;  /* 0x000000000000794d */ /* 0x000fea0003800000 */
.L_x_6:
        /* <DEDUP_REMOVED lines=14> */
.L_x_18:


//--------------------- .text._ZN7cutlass13device_kernelIN5flash19enable_sm80_to_sm89INS1_16FlashAttnFwdSm80INS1_25CollectiveMainloopFwdSm80ILi8ELi1ELb1EN4cute5tupleIJNS5_1CILi128EEENS7_ILi96EEES8_EEELi128ENS_10bfloat16_tEfNS_4arch4Sm80ELb0ELb1ELb0ELb1ELb0ELb0ELb1ELb1EEENS1_21CollectiveEpilogueFwdINS6_IJS8_S8_S9_EEENS6_IJNS7_ILi1EEESH_SH_EEESB_SD_Li256ELb1ELb1ELb1ELb0EEENS1_36VarlenDynamicPersistentTileSchedulerILi128ELi96ELi256ELi256ELb1ELb1ELb0ELb1ELb0ELb1EEEEEEEEEvNT_6ParamsE --------------------------
	.section	.text._ZN7cutlass13device_kernelIN5flash19enable_sm80_to_sm89INS1_16FlashAttnFwdSm80INS1_25CollectiveMainloopFwdSm80ILi8ELi1ELb1EN4cute5tupleIJNS5_1CILi128EEENS7_ILi96EEES8_EEELi128ENS_10bfloat16_tEfNS_4arch4Sm80ELb0ELb1ELb0ELb1ELb0ELb0ELb1ELb1EEENS1_21CollectiveEpilogueFwdINS6_IJS8_S8_S9_EEENS6_IJNS7_ILi1EEESH_SH_EEESB_SD_Li256ELb1ELb1ELb1ELb0EEENS1_36VarlenDynamicPersistentTileSchedulerILi128ELi96ELi256ELi256ELb1ELb1ELb0ELb1ELb0ELb1EEEEEEEEEvNT_6ParamsE,"ax",@progbits
	.align	128
.text._ZN7cutlass13device_kernelIN5flash19enable_sm80_to_sm89INS1_16FlashAttnFwdSm80INS1_25CollectiveMainloopFwdSm80ILi8ELi1ELb1EN4cute5tupleIJNS5_1CILi128EEENS7_ILi96EEES8_EEELi128ENS_10bfloat16_tEfNS_4arch4Sm80ELb0ELb1ELb0ELb1ELb0ELb0ELb1ELb1EEENS1_21CollectiveEpilogueFwdINS6_IJS8_S8_S9_EEENS6_IJNS7_ILi1EEESH_SH_EEESB_SD_Li256ELb1ELb1ELb1ELb0EEENS1_36VarlenDynamicPersistentTileSchedulerILi128ELi96ELi256ELi256ELb1ELb1ELb0ELb1ELb0ELb1EEEEEEEEEvNT_6ParamsE:
        .type           _ZN7cutlass13device_kernelIN5flash19enable_sm80_to_sm89INS1_16FlashAttnFwdSm80INS1_25CollectiveMainloopFwdSm80ILi8ELi1ELb1EN4cute5tupleIJNS5_1CILi128EEENS7_ILi96EEES8_EEELi128ENS_10bfloat16_tEfNS_4arch4Sm80ELb0ELb1ELb0ELb1ELb0ELb0ELb1ELb1EEENS1_21CollectiveEpilogueFwdINS6_IJS8_S8_S9_EEENS6_IJNS7_ILi1EEESH_SH_EEESB_SD_Li256ELb1ELb1ELb1ELb0EEENS1_36VarlenDynamicPersistentTileSchedulerILi128ELi96ELi256ELi256ELb1ELb1ELb0ELb1ELb0ELb1EEEEEEEEEvNT_6ParamsE,@function
        .size           _ZN7cutlass13device_kernelIN5flash19enable_sm80_to_sm89INS1_16FlashAttnFwdSm80INS1_25CollectiveMainloopFwdSm80ILi8ELi1ELb1EN4cute5tupleIJNS5_1CILi128EEENS7_ILi96EEES8_EEELi128ENS_10bfloat16_tEfNS_4arch4Sm80ELb0ELb1ELb0ELb1ELb0ELb0ELb1ELb1EEENS1_21CollectiveEpilogueFwdINS6_IJS8_S8_S9_EEENS6_IJNS7_ILi1EEESH_SH_EEESB_SD_Li256ELb1ELb1ELb1ELb0EEENS1_36VarlenDynamicPersistentTileSchedulerILi128ELi96ELi256ELi256ELb1ELb1ELb0ELb1ELb0ELb1EEEEEEEEEvNT_6ParamsE,(.L_x_19 - _ZN7cutlass13device_kernelIN5flash19enable_sm80_to_sm89INS1_16FlashAttnFwdSm80INS1_25CollectiveMainloopFwdSm80ILi8ELi1ELb1EN4cute5tupleIJNS5_1CILi128EEENS7_ILi96EEES8_EEELi128ENS_10bfloat16_tEfNS_4arch4Sm80ELb0ELb1ELb0ELb1ELb0ELb0ELb1ELb1EEENS1_21CollectiveEpilogueFwdINS6_IJS8_S8_S9_EEENS6_IJNS7_ILi1EEESH_SH_EEESB_SD_Li256ELb1ELb1ELb1ELb0EEENS1_36VarlenDynamicPersistentTileSchedulerILi128ELi96ELi256ELi256ELb1ELb1ELb0ELb1ELb0ELb1EEEEEEEEEvNT_6ParamsE)
        .other          _ZN7cutlass13device_kernelIN5flash19enable_sm80_to_sm89INS1_16FlashAttnFwdSm80INS1_25CollectiveMainloopFwdSm80ILi8ELi1ELb1EN4cute5tupleIJNS5_1CILi128EEENS7_ILi96EEES8_EEELi128ENS_10bfloat16_tEfNS_4arch4Sm80ELb0ELb1ELb0ELb1ELb0ELb0ELb1ELb1EEENS1_21CollectiveEpilogueFwdINS6_IJS8_S8_S9_EEENS6_IJNS7_ILi1EEESH_SH_EEESB_SD_Li256ELb1ELb1ELb1ELb0EEENS1_36VarlenDynamicPersistentTileSchedulerILi128ELi96ELi256ELi256ELb1ELb1ELb0ELb1ELb0ELb1EEEEEEEEEvNT_6ParamsE,@"STO_CUDA_ENTRY STV_DEFAULT"
_ZN7cutlass13device_kernelIN5flash19enable_sm80_to_sm89INS1_16FlashAttnFwdSm80INS1_25CollectiveMainloopFwdSm80ILi8ELi1ELb1EN4cute5tupleIJNS5_1CILi128EEENS7_ILi96EEES8_EEELi128ENS_10bfloat16_tEfNS_4arch4Sm80ELb0ELb1ELb0ELb1ELb0ELb0ELb1ELb1EEENS1_21CollectiveEpilogueFwdINS6_IJS8_S8_S9_EEENS6_IJNS7_ILi1EEESH_SH_EEESB_SD_Li256ELb1ELb1ELb1ELb0EEENS1_36VarlenDynamicPersistentTileSchedulerILi128ELi96ELi256ELi256ELb1ELb1ELb0ELb1ELb0ELb1EEEEEEEEEvNT_6ParamsE:
[----:B------:R-:W-:Y:S01]  /*0000*/  LDC R1, c[0x0][0x37c] ;  /* 0x0000df00ff017b82 */ /* 0x000fe20000000800 */
[----:B------:R-:W-:Y:S05]  /*0010*/  EXIT ;  /* 0x000000000000794d */ /* 0x000fea0003800000 */
.L_x_7:
        /* <DEDUP_REMOVED lines=14> */
.L_x_19:


//--------------------- .text._ZN7cutlass13device_kernelIN5flash19enable_sm80_to_sm89INS1_16FlashAttnFwdSm80INS1_25CollectiveMainloopFwdSm80ILi8ELi1ELb1EN4cute5tupleIJNS5_1CILi128EEENS7_ILi96EEES8_EEELi128ENS_10bfloat16_tEfNS_4arch4Sm80ELb0ELb1ELb0ELb1ELb0ELb1ELb1ELb1EEENS1_21CollectiveEpilogueFwdINS6_IJS8_S8_S9_EEENS6_IJNS7_ILi1EEESH_SH_EEESB_SD_Li256ELb1ELb1ELb1ELb0EEENS1_36VarlenDynamicPersistentTileSchedulerILi128ELi96ELi256ELi256ELb1ELb1ELb0ELb1ELb0ELb1EEEEEEEEEvNT_6ParamsE --------------------------
	.section	.text._ZN7cutlass13device_kernelIN5flash19enable_sm80_to_sm89INS1_16FlashAttnFwdSm80INS1_25CollectiveMainloopFwdSm80ILi8ELi1ELb1EN4cute5tupleIJNS5_1CILi128EEENS7_ILi96EEES8_EEELi128ENS_10bfloat16_tEfNS_4arch4Sm80ELb0ELb1ELb0ELb1ELb0ELb1ELb1ELb1EEENS1_21CollectiveEpilogueFwdINS6_IJS8_S8_S9_EEENS6_IJNS7_ILi1EEESH_SH_EEESB_SD_Li256ELb1ELb1ELb1ELb0EEENS1_36VarlenDynamicPersistentTileSchedulerILi128ELi96ELi256ELi256ELb1ELb1ELb0ELb1ELb0ELb1EEEEEEEEEvNT_6ParamsE,"ax",@progbits
	.align	128
.text._ZN7cutlass13device_kernelIN5flash19enable_sm80_to_sm89INS1_16FlashAttnFwdSm80INS1_25CollectiveMainloopFwdSm80ILi8ELi1ELb1EN4cute5tupleIJNS5_1CILi128EEENS7_ILi96EEES8_EEELi128ENS_10bfloat16_tEfNS_4arch4Sm80ELb0ELb1ELb0ELb1ELb0ELb1ELb1ELb1EEENS1_21CollectiveEpilogueFwdINS6_IJS8_S8_S9_EEENS6_IJNS7_ILi1EEESH_SH_EEESB_SD_Li256ELb1ELb1ELb1ELb0EEENS1_36VarlenDynamicPersistentTileSchedulerILi128ELi96ELi256ELi256ELb1ELb1ELb0ELb1ELb0ELb1EEEEEEEEEvNT_6ParamsE:
        .type           _ZN7cutlass13device_kernelIN5flash19enable_sm80_to_sm89INS1_16FlashAttnFwdSm80INS1_25CollectiveMainloopFwdSm80ILi8ELi1ELb1EN4cute5tupleIJNS5_1CILi128EEENS7_ILi96EEES8_EEELi128ENS_10bfloat16_tEfNS_4arch4Sm80ELb0ELb1ELb0ELb1ELb0ELb1ELb1ELb1EEENS1_21CollectiveEpilogueFwdINS6_IJS8_S8_S9_EEENS6_IJNS7_ILi1EEESH_SH_EEESB_SD_Li256ELb1ELb1ELb1ELb0EEENS1_36VarlenDynamicPersistentTileSchedulerILi128ELi96ELi256ELi256ELb1ELb1ELb0ELb1ELb0ELb1EEEEEEEEEvNT_6ParamsE,@function
        .size           _ZN7cutlass13device_kernelIN5flash19enable_sm80_to_sm89INS1_16FlashAttnFwdSm80INS1_25CollectiveMainloopFwdSm80ILi8ELi1ELb1EN4cute5tupleIJNS5_1CILi128EEENS7_ILi96EEES8_EEELi128ENS_10bfloat16_tEfNS_4arch4Sm80ELb0ELb1ELb0ELb1ELb0ELb1ELb1ELb1EEENS1_21CollectiveEpilogueFwdINS6_IJS8_S8_S9_EEENS6_IJNS7_ILi1EEESH_SH_EEESB_SD_Li256ELb1ELb1ELb1ELb0EEENS1_36VarlenDynamicPersistentTileSchedulerILi128ELi96ELi256ELi256ELb1ELb1ELb0ELb1ELb0ELb1EEEEEEEEEvNT_6ParamsE,(.L_x_20 - _ZN7cutlass13device_kernelIN5flash19enable_sm80_to_sm89INS1_16FlashAttnFwdSm80INS1_25CollectiveMainloopFwdSm80ILi8ELi1ELb1EN4cute5tupleIJNS5_1CILi128EEENS7_ILi96EEES8_EEELi128ENS_10bfloat16_tEfNS_4arch4Sm80ELb0ELb1ELb0ELb1ELb0ELb1ELb1ELb1EEENS1_21CollectiveEpilogueFwdINS6_IJS8_S8_S9_EEENS6_IJNS7_ILi1EEESH_SH_EEESB_SD_Li256ELb1ELb1ELb1ELb0EEENS1_36VarlenDynamicPersistentTileSchedulerILi128ELi96ELi256ELi256ELb1ELb1ELb0ELb1ELb0ELb1EEEEEEEEEvNT_6ParamsE)
        .other          _ZN7cutlass13device_kernelIN5flash19enable_sm80_to_sm89INS1_16FlashAttnFwdSm80INS1_25CollectiveMainloopFwdSm80ILi8ELi1ELb1EN4cute5tupleIJNS5_1CILi128EEENS7_ILi96EEES8_EEELi128ENS_10bfloat16_tEfNS_4arch4Sm80ELb0ELb1ELb0ELb1ELb0ELb1ELb1ELb1EEENS1_21CollectiveEpilogueFwdINS6_IJS8_S8_S9_EEENS6_IJNS7_ILi1EEESH_SH_EEESB_SD_Li256ELb1ELb1ELb1ELb0EEENS1_36VarlenDynamicPersistentTileSchedulerILi128ELi96ELi256ELi256ELb1ELb1ELb0ELb1ELb0ELb1EEEEEEEEEvNT_6ParamsE,@"STO_CUDA_ENTRY STV_DEFAULT"
_ZN7cutlass13device_kernelIN5flash19enable_sm80_to_sm89INS1_16FlashAttnFwdSm80INS1_25CollectiveMainloopFwdSm80ILi8ELi1ELb1EN4cute5tupleIJNS5_1CILi128EEENS7_ILi96EEES8_EEELi128ENS_10bfloat16_tEfNS_4arch4Sm80ELb0ELb1ELb0ELb1ELb0ELb1ELb1ELb1EEENS1_21CollectiveEpilogueFwdINS6_IJS8_S8_S9_EEENS6_IJNS7_ILi1EEESH_SH_EEESB_SD_Li256ELb1ELb1ELb1ELb0EEENS1_36VarlenDynamicPersistentTileSchedulerILi128ELi96ELi256ELi256ELb1ELb1ELb0ELb1ELb0ELb1EEEEEEEEEvNT_6ParamsE:
[----:B------:R-:W-:Y:S01]  /*0000*/  LDC R1, c[0x0][0x37c] ;  /* 0x0000df00ff017b82 */ /* 0x000fe20000000800 */
[----:B------:R-:W-:Y:S05]  /*0010*/  EXIT ;  /* 0x000000000000794d */ /* 0x000fea0003800000 */
.L_x_8:
        /* <DEDUP_REMOVED lines=14> */
.L_x_20:


//--------------------- .text._ZN7cutlass13device_kernelIN5flash19enable_sm80_to_sm89INS1_16FlashAttnFwdSm80INS1_25CollectiveMainloopFwdSm80ILi4ELi1ELb0EN4cute5tupleIJNS5_1CILi128EEENS7_ILi64EEES8_EEELi128ENS_10bfloat16_tEfNS_4arch4Sm80ELb1ELb0ELb0ELb0ELb0ELb0ELb1ELb1EEENS1_21CollectiveEpilogueFwdINS6_IJS8_S8_S9_EEENS6_IJNS7_ILi1EEESH_SH_EEESB_SD_Li128ELb0ELb1ELb1ELb0EEENS1_30DynamicPersistentTileSchedulerILi128ELi128ELb1ELb1ELb0EEEEEEEEEvNT_6ParamsE --------------------------
	.section	.text._ZN7cutlass13device_kernelIN5flash19enable_sm80_to_sm89INS1_16FlashAttnFwdSm80INS1_25CollectiveMainloopFwdSm80ILi4ELi1ELb0EN4cute5tupleIJNS5_1CILi128EEENS7_ILi64EEES8_EEELi128ENS_10bfloat16_tEfNS_4arch4Sm80ELb1ELb0ELb0ELb0ELb0ELb0ELb1ELb1EEENS1_21CollectiveEpilogueFwdINS6_IJS8_S8_S9_EEENS6_IJNS7_ILi1EEESH_SH_EEESB_SD_Li128ELb0ELb1ELb1ELb0EEENS1_30DynamicPersistentTileSchedulerILi128ELi128ELb1ELb1ELb0EEEEEEEEEvNT_6ParamsE,"ax",@progbits
	.align	128
.text._ZN7cutlass13device_kernelIN5flash19enable_sm80_to_sm89INS1_16FlashAttnFwdSm80INS1_25CollectiveMainloopFwdSm80ILi4ELi1ELb0EN4cute5tupleIJNS5_1CILi128EEENS7_ILi64EEES8_EEELi128ENS_10bfloat16_tEfNS_4arch4Sm80ELb1ELb0ELb0ELb0ELb0ELb0ELb1ELb1EEENS1_21CollectiveEpilogueFwdINS6_IJS8_S8_S9_EEENS6_IJNS7_ILi1EEESH_SH_EEESB_SD_Li128ELb0ELb1ELb1ELb0EEENS1_30DynamicPersistentTileSchedulerILi128ELi128ELb1ELb1ELb0EEEEEEEEEvNT_6ParamsE:
        .type           _ZN7cutlass13device_kernelIN5flash19enable_sm80_to_sm89INS1_16FlashAttnFwdSm80INS1_25CollectiveMainloopFwdSm80ILi4ELi1ELb0EN4cute5tupleIJNS5_1CILi128EEENS7_ILi64EEES8_EEELi128ENS_10bfloat16_tEfNS_4arch4Sm80ELb1ELb0ELb0ELb0ELb0ELb0ELb1ELb1EEENS1_21CollectiveEpilogueFwdINS6_IJS8_S8_S9_EEENS6_IJNS7_ILi1EEESH_SH_EEESB_SD_Li128ELb0ELb1ELb1ELb0EEENS1_30DynamicPersistentTileSchedulerILi128ELi128ELb1ELb1ELb0EEEEEEEEEvNT_6ParamsE,@function
        .size           _ZN7cutlass13device_kernelIN5flash19enable_sm80_to_sm89INS1_16FlashAttnFwdSm80INS1_25CollectiveMainloopFwdSm80ILi4ELi1ELb0EN4cute5tupleIJNS5_1CILi128EEENS7_ILi64EEES8_EEELi128ENS_10bfloat16_tEfNS_4arch4Sm80ELb1ELb0ELb0ELb0ELb0ELb0ELb1ELb1EEENS1_21CollectiveEpilogueFwdINS6_IJS8_S8_S9_EEENS6_IJNS7_ILi1EEESH_SH_EEESB_SD_Li128ELb0ELb1ELb1ELb0EEENS1_30DynamicPersistentTileSchedulerILi128ELi128ELb1ELb1ELb0EEEEEEEEEvNT_6ParamsE,(.L_x_21 - _ZN7cutlass13device_kernelIN5flash19enable_sm80_to_sm89INS1_16FlashAttnFwdSm80INS1_25CollectiveMainloopFwdSm80ILi4ELi1ELb0EN4cute5tupleIJNS5_1CILi128EEENS7_ILi64EEES8_EEELi128ENS_10bfloat16_tEfNS_4arch4Sm80ELb1ELb0ELb0ELb0ELb0ELb0ELb1ELb1EEENS1_21CollectiveEpilogueFwdINS6_IJS8_S8_S9_EEENS6_IJNS7_ILi1EEESH_SH_EEESB_SD_Li128ELb0ELb1ELb1ELb0EEENS1_30DynamicPersistentTileSchedulerILi128ELi128ELb1ELb1ELb0EEEEEEEEEvNT_6ParamsE)
        .other          _ZN7cutlass13device_kernelIN5flash19enable_sm80_to_sm89INS1_16FlashAttnFwdSm80INS1_25CollectiveMainloopFwdSm80ILi4ELi1ELb0EN4cute5tupleIJNS5_1CILi128EEENS7_ILi64EEES8_EEELi128ENS_10bfloat16_tEfNS_4arch4Sm80ELb1ELb0ELb0ELb0ELb0ELb0ELb1ELb1EEENS1_21CollectiveEpilogueFwdINS6_IJS8_S8_S9_EEENS6_IJNS7_ILi1EEESH_SH_EEESB_SD_Li128ELb0ELb1ELb1ELb0EEENS1_30DynamicPersistentTileSchedulerILi128ELi128ELb1ELb1ELb0EEEEEEEEEvNT_6ParamsE,@"STO_CUDA_ENTRY STV_DEFAULT"
_ZN7cutlass13device_kernelIN5flash19enable_sm80_to_sm89INS1_16FlashAttnFwdSm80INS1_25CollectiveMainloopFwdSm80ILi4ELi1ELb0EN4cute5tupleIJNS5_1CILi128EEENS7_ILi64EEES8_EEELi128ENS_10bfloat16_tEfNS_4arch4Sm80ELb1ELb0ELb0ELb0ELb0ELb0ELb1ELb1EEENS1_21CollectiveEpilogueFwdINS6_IJS8_S8_S9_EEENS6_IJNS7_ILi1EEESH_SH_EEESB_SD_Li128ELb0ELb1ELb1ELb0EEENS1_30DynamicPersistentTileSchedulerILi128ELi128ELb1ELb1ELb0EEEEEEEEEvNT_6ParamsE:
[----:B------:R-:W-:Y:S01]  /*0000*/  LDC R1, c[0x0][0x37c] ;  /* 0x0000df00ff017b82 */ /* 0x000fe20000000800 */
[----:B------:R-:W-:Y:S05]  /*0010*/  EXIT ;  /* 0x000000000000794d */ /* 0x000fea0003800000 */
.L_x_9:
        /* <DEDUP_REMOVED lines=14> */
.L_x_21:


//--------------------- .text._ZN7cutlass13device_kernelIN5flash19enable_sm80_to_sm89INS1_16FlashAttnFwdSm80INS1_25CollectiveMainloopFwdSm80ILi8ELi1ELb1EN4cute5tupleIJNS5_1CILi128EEENS7_ILi112EEES8_EEELi128ENS_10bfloat16_tEfNS_4arch4Sm80ELb1ELb0ELb0ELb1ELb0ELb0ELb1ELb1EEENS1_21CollectiveEpilogueFwdINS6_IJS8_S8_S9_EEENS6_IJNS7_ILi1EEESH_SH_EEESB_SD_Li256ELb1ELb1ELb1ELb0EEENS1_36VarlenDynamicPersistentTileSchedulerILi128ELi112ELi256ELi256ELb1ELb1ELb0ELb1ELb1ELb1EEEEEEEEEvNT_6ParamsE --------------------------
	.section	.text._ZN7cutlass13device_kernelIN5flash19enable_sm80_to_sm89INS1_16FlashAttnFwdSm80INS1_25CollectiveMainloopFwdSm80ILi8ELi1ELb1EN4cute5tupleIJNS5_1CILi128EEENS7_ILi112EEES8_EEELi128ENS_10bfloat16_tEfNS_4arch4Sm80ELb1ELb0ELb0ELb1ELb0ELb0ELb1ELb1EEENS1_21CollectiveEpilogueFwdINS6_IJS8_S8_S9_EEENS6_IJNS7_ILi1EEESH_SH_EEESB_SD_Li256ELb1ELb1ELb1ELb0EEENS1_36VarlenDynamicPersistentTileSchedulerILi128ELi112ELi256ELi256ELb1ELb1ELb0ELb1ELb1ELb1EEEEEEEEEvNT_6ParamsE,"ax",@progbits
	.align	128
.text._ZN7cutlass13device_kernelIN5flash19enable_sm80_to_sm89INS1_16FlashAttnFwdSm80INS1_25CollectiveMainloopFwdSm80ILi8ELi1ELb1EN4cute5tupleIJNS5_1CILi128EEENS7_ILi112EEES8_EEELi128ENS_10bfloat16_tEfNS_4arch4Sm80ELb1ELb0ELb0ELb1ELb0ELb0ELb1ELb1EEENS1_21CollectiveEpilogueFwdINS6_IJS8_S8_S9_EEENS6_IJNS7_ILi1EEESH_SH_EEESB_SD_Li256ELb1ELb1ELb1ELb0EEENS1_36VarlenDynamicPersistentTileSchedulerILi128ELi112ELi256ELi256ELb1ELb1ELb0ELb1ELb1ELb1EEEEEEEEEvNT_6ParamsE:
        .type           _ZN7cutlass13device_kernelIN5flash19enable_sm80_to_sm89INS1_16FlashAttnFwdSm80INS1_25CollectiveMainloopFwdSm80ILi8ELi1ELb1EN4cute5tupleIJNS5_1CILi128EEENS7_ILi112EEES8_EEELi128ENS_10bfloat16_tEfNS_4arch4Sm80ELb1ELb0ELb0ELb1ELb0ELb0ELb1ELb1EEENS1_21CollectiveEpilogueFwdINS6_IJS8_S8_S9_EEENS6_IJNS7_ILi1EEESH_SH_EEESB_SD_Li256ELb1ELb1ELb1ELb0EEENS1_36VarlenDynamicPersistentTileSchedulerILi128ELi112ELi256ELi256ELb1ELb1ELb0ELb1ELb1ELb1EEEEEEEEEvNT_6ParamsE,@function
        .size           _ZN7cutlass13device_kernelIN5flash19enable_sm80_to_sm89INS1_16FlashAttnFwdSm80INS1_25CollectiveMainloopFwdSm80ILi8ELi1ELb1EN4cute5tupleIJNS5_1CILi128EEENS7_ILi112EEES8_EEELi128ENS_10bfloat16_tEfNS_4arch4Sm80ELb1ELb0ELb0ELb1ELb0ELb0ELb1ELb1EEENS1_21CollectiveEpilogueFwdINS6_IJS8_S8_S9_EEENS6_IJNS7_ILi1EEESH_SH_EEESB_SD_Li256ELb1ELb1ELb1ELb0EEENS1_36VarlenDynamicPersistentTileSchedulerILi128ELi112ELi256ELi256ELb1ELb1ELb0ELb1ELb1ELb1EEEEEEEEEvNT_6ParamsE,(.L_x_22 - _ZN7cutlass13device_kernelIN5flash19enable_sm80_to_sm89INS1_16FlashAttnFwdSm80INS1_25CollectiveMainloopFwdSm80ILi8ELi1ELb1EN4cute5tupleIJNS5_1CILi128EEENS7_ILi112EEES8_EEELi128ENS_10bfloat16_tEfNS_4arch4Sm80ELb1ELb0ELb0ELb1ELb0ELb0ELb1ELb1EEENS1_21CollectiveEpilogueFwdINS6_IJS8_S8_S9_EEENS6_IJNS7_ILi1EEESH_SH_EEESB_SD_Li256ELb1ELb1ELb1ELb0EEENS1_36VarlenDynamicPersistentTileSchedulerILi128ELi112ELi256ELi256ELb1ELb1ELb0ELb1ELb1ELb1EEEEEEEEEvNT_6ParamsE)
        .other          _ZN7cutlass13device_kernelIN5flash19enable_sm80_to_sm89INS1_16FlashAttnFwdSm80INS1_25CollectiveMainloopFwdSm80ILi8ELi1ELb1EN4cute5tupleIJNS5_1CILi128EEENS7_ILi112EEES8_EEELi128ENS_10bfloat16_tEfNS_4arch4Sm80ELb1ELb0ELb0ELb1ELb0ELb0ELb1ELb1EEENS1_21CollectiveEpilogueFwdINS6_IJS8_S8_S9_EEENS6_IJNS7_ILi1EEESH_SH_EEESB_SD_Li256ELb1ELb1ELb1ELb0EEENS1_36VarlenDynamicPersistentTileSchedulerILi128ELi112ELi256ELi256ELb1ELb1ELb0ELb1ELb1ELb1EEEEEEEEEvNT_6ParamsE,@"STO_CUDA_ENTRY STV_DEFAULT"
_ZN7cutlass13device_kernelIN5flash19enable_sm80_to_sm89INS1_16FlashAttnFwdSm80INS1_25CollectiveMainloopFwdSm80ILi8ELi1ELb1EN4cute5tupleIJNS5_1CILi128EEENS7_ILi112EEES8_EEELi128ENS_10bfloat16_tEfNS_4arch4Sm80ELb1ELb0ELb0ELb1ELb0ELb0ELb1ELb1EEENS1_21CollectiveEpilogueFwdINS6_IJS8_S8_S9_EEENS6_IJNS7_ILi1EEESH_SH_EEESB_SD_Li256ELb1ELb1ELb1ELb0EEENS1_36VarlenDynamicPersistentTileSchedulerILi128ELi112ELi256ELi256ELb1ELb1ELb0ELb1ELb1ELb1EEEEEEEEEvNT_6ParamsE:
[----:B------:R-:W-:Y:S01]  /*0000*/  LDC R1, c[0x0][0x37c] ;  /* 0x0000df00ff017b82 */ /* 0x000fe20000000800 */
[----:B------:R-:W-:Y:S05]  /*0010*/  EXIT ;  /* 0x000000000000794d */ /* 0x000fea0003800000 */
.L_x_10:
        /* <DEDUP_REMOVED lines=14> */
.L_x_22:


//--------------------- .text._ZN7cutlass13device_kernelIN5flash19enable_sm80_to_sm89INS1_16FlashAttnFwdSm80INS1_25CollectiveMainloopFwdSm80ILi8ELi1ELb1EN4cute5tupleIJNS5_1CILi128EEENS7_ILi112EEES8_EEELi128ENS_10bfloat16_tEfNS_4arch4Sm80ELb1ELb0ELb0ELb1ELb0ELb1ELb1ELb1EEENS1_21CollectiveEpilogueFwdINS6_IJS8_S8_S9_EEENS6_IJNS7_ILi1EEESH_SH_EEESB_SD_Li256ELb1ELb1ELb1ELb0EEENS1_36VarlenDynamicPersistentTileSchedulerILi128ELi112ELi256ELi256ELb1ELb1ELb0ELb1ELb1ELb1EEEEEEEEEvNT_6ParamsE --------------------------
	.section	.text._ZN7cutlass13device_kernelIN5flash19enable_sm80_to_sm89INS1_16FlashAttnFwdSm80INS1_25CollectiveMainloopFwdSm80ILi8ELi1ELb1EN4cute5tupleIJNS5_1CILi128EEENS7_ILi112EEES8_EEELi128ENS_10bfloat16_tEfNS_4arch4Sm80ELb1ELb0ELb0ELb1ELb0ELb1ELb1ELb1EEENS1_21CollectiveEpilogueFwdINS6_IJS8_S8_S9_EEENS6_IJNS7_ILi1EEESH_SH_EEESB_SD_Li256ELb1ELb1ELb1ELb0EEENS1_36VarlenDynamicPersistentTileSchedulerILi128ELi112ELi256ELi256ELb1ELb1ELb0ELb1ELb1ELb1EEEEEEEEEvNT_6ParamsE,"ax",@progbits
	.align	128
.text._ZN7cutlass13device_kernelIN5flash19enable_sm80_to_sm89INS1_16FlashAttnFwdSm80INS1_25CollectiveMainloopFwdSm80ILi8ELi1ELb1EN4cute5tupleIJNS5_1CILi128EEENS7_ILi112EEES8_EEELi128ENS_10bfloat16_tEfNS_4arch4Sm80ELb1ELb0ELb0ELb1ELb0ELb1ELb1ELb1EEENS1_21CollectiveEpilogueFwdINS6_IJS8_S8_S9_EEENS6_IJNS7_ILi1EEESH_SH_EEESB_SD_Li256ELb1ELb1ELb1ELb0EEENS1_36VarlenDynamicPersistentTileSchedulerILi128ELi112ELi256ELi256ELb1ELb1ELb0ELb1ELb1ELb1EEEEEEEEEvNT_6ParamsE:
        .type           _ZN7cutlass13device_kernelIN5flash19enable_sm80_to_sm89INS1_16FlashAttnFwdSm80INS1_25CollectiveMainloopFwdSm80ILi8ELi1ELb1EN4cute5tupleIJNS5_1CILi128EEENS7_ILi112EEES8_EEELi128ENS_10bfloat16_tEfNS_4arch4Sm80ELb1ELb0ELb0ELb1ELb0ELb1ELb1ELb1EEENS1_21CollectiveEpilogueFwdINS6_IJS8_S8_S9_EEENS6_IJNS7_ILi1EEESH_SH_EEESB_SD_Li256ELb1ELb1ELb1ELb0EEENS1_36VarlenDynamicPersistentTileSchedulerILi128ELi112ELi256ELi256ELb1ELb1ELb0ELb1ELb1ELb1EEEEEEEEEvNT_6ParamsE,@function
        .size           _ZN7cutlass13device_kernelIN5flash19enable_sm80_to_sm89INS1_16FlashAttnFwdSm80INS1_25CollectiveMainloopFwdSm80ILi8ELi1ELb1EN4cute5tupleIJNS5_1CILi128EEENS7_ILi112EEES8_EEELi128ENS_10bfloat16_tEfNS_4arch4Sm80ELb1ELb0ELb0ELb1ELb0ELb1ELb1ELb1EEENS1_21CollectiveEpilogueFwdINS6_IJS8_S8_S9_EEENS6_IJNS7_ILi1EEESH_SH_EEESB_SD_Li256ELb1ELb1ELb1ELb0EEENS1_36VarlenDynamicPersistentTileSchedulerILi128ELi112ELi256ELi256ELb1ELb1ELb0ELb1ELb1ELb1EEEEEEEEEvNT_6ParamsE,(.L_x_23 - _ZN7cutlass13device_kernelIN5flash19enable_sm80_to_sm89INS1_16FlashAttnFwdSm80INS1_25CollectiveMainloopFwdSm80ILi8ELi1ELb1EN4cute5tupleIJNS5_1CILi128EEENS7_ILi112EEES8_EEELi128ENS_10bfloat16_tEfNS_4arch4Sm80ELb1ELb0ELb0ELb1ELb0ELb1ELb1ELb1EEENS1_21CollectiveEpilogueFwdINS6_IJS8_S8_S9_EEENS6_IJNS7_ILi1EEESH_SH_EEESB_SD_Li256ELb1ELb1ELb1ELb0EEENS1_36VarlenDynamicPersistentTileSchedulerILi128ELi112ELi256ELi256ELb1ELb1ELb0ELb1ELb1ELb1EEEEEEEEEvNT_6ParamsE)
        .other          _ZN7cutlass13device_kernelIN5flash19enable_sm80_to_sm89INS1_16FlashAttnFwdSm80INS1_25CollectiveMainloopFwdSm80ILi8ELi1ELb1EN4cute5tupleIJNS5_1CILi128EEENS7_ILi112EEES8_EEELi128ENS_10bfloat16_tEfNS_4arch4Sm80ELb1ELb0ELb0ELb1ELb0ELb1ELb1ELb1EEENS1_21CollectiveEpilogueFwdINS6_IJS8_S8_S9_EEENS6_IJNS7_ILi1EEESH_SH_EEESB_SD_Li256ELb1ELb1ELb1ELb0EEENS1_36VarlenDynamicPersistentTileSchedulerILi128ELi112ELi256ELi256ELb1ELb1ELb0ELb1ELb1ELb1EEEEEEEEEvNT_6ParamsE,@"STO_CUDA_ENTRY STV_DEFAULT"
_ZN7cutlass13device_kernelIN5flash19enable_sm80_to_sm89INS1_16FlashAttnFwdSm80INS1_25CollectiveMainloopFwdSm80ILi8ELi1ELb1EN4cute5tupleIJNS5_1CILi128EEENS7_ILi112EEES8_EEELi128ENS_10bfloat16_tEfNS_4arch4Sm80ELb1ELb0ELb0ELb1ELb0ELb1ELb1ELb1EEENS1_21CollectiveEpilogueFwdINS6_IJS8_S8_S9_EEENS6_IJNS7_ILi1EEESH_SH_EEESB_SD_Li256ELb1ELb1ELb1ELb0EEENS1_36VarlenDynamicPersistentTileSchedulerILi128ELi112ELi256ELi256ELb1ELb1ELb0ELb1ELb1ELb1EEEEEEEEEvNT_6ParamsE:
[----:B------:R-:W-:Y:S01]  /*0000*/  LDC R1, c[0x0][0x37c] ;  /* 0x0000df00ff017b82 */ /* 0x000fe20000000800 */
[----:B------:R-:W-:Y:S05]  /*0010*/  EXIT ;  /* 0x000000000000794d */ /* 0x000fea0003800000 */
.L_x_11:
        /* <DEDUP_REMOVED lines=14> */
.L_x_23:


//--------------------- .nv.shared.reserved.0     --------------------------
	.section	.nv.shared.reserved.0,"aw",@nobits
	.weak		__nv_reservedSMEM_offset_0_alias
	.size		__nv_reservedSMEM_offset_0_alias, 0, 64
	.other		__nv_reservedSMEM_offset_0_alias,@"STO_CUDA_RESERVED_SHARED STV_DEFAULT"
__nv_reservedSMEM_offset_0_alias:
	.zero		0
	.zero		64


//--------------------- .nv.global                --------------------------
	.section	.nv.global,"aw",@nobits
.nv.global:
	.type		_ZN72_INTERNAL_0c2d3feb_36_flash_fwd_hdim128_bf16_split_sm80_cu_f3e6f9ee_29244cute1_E,@object
	.size		_ZN72_INTERNAL_0c2d3feb_36_flash_fwd_hdim128_bf16_split_sm80_cu_f3e6f9ee_29244cute1_E,(_ZN72_INTERNAL_0c2d3feb_36_flash_fwd_hdim128_bf16_split_sm80_cu_f3e6f9ee_29244cuda3std3__45__cpo6cbeginE - _ZN72_INTERNAL_0c2d3feb_36_flash_fwd_hdim128_bf16_split_sm80_cu_f3e6f9ee_29244cute1_E)
_ZN72_INTERNAL_0c2d3feb_36_flash_fwd_hdim128_bf16_split_sm80_cu_f3e6f9ee_29244cute1_E:
	.zero		1
	.type		_ZN72_INTERNAL_0c2d3feb_36_flash_fwd_hdim128_bf16_split_sm80_cu_f3e6f9ee_29244cuda3std3__45__cpo6cbeginE,@object
	.size		_ZN72_INTERNAL_0c2d3feb_36_flash_fwd_hdim128_bf16_split_sm80_cu_f3e6f9ee_29244cuda3std3__45__cpo6cbeginE,(_ZN72_INTERNAL_0c2d3feb_36_flash_fwd_hdim128_bf16_split_sm80_cu_f3e6f9ee_29244cuda3std3__48in_placeE - _ZN72_INTERNAL_0c2d3feb_36_flash_fwd_hdim128_bf16_split_sm80_cu_f3e6f9ee_29244cuda3std3__45__cpo6cbeginE)
_ZN72_INTERNAL_0c2d3feb_36_flash_fwd_hdim128_bf16_split_sm80_cu_f3e6f9ee_29244cuda3std3__45__cpo6cbeginE:
	.zero		1
	.type		_ZN72_INTERNAL_0c2d3feb_36_flash_fwd_hdim128_bf16_split_sm80_cu_f3e6f9ee_29244cuda3std3__48in_placeE,@object
	.size		_ZN72_INTERNAL_0c2d3feb_36_flash_fwd_hdim128_bf16_split_sm80_cu_f3e6f9ee_29244cuda3std3__48in_placeE,(_ZN72_INTERNAL_0c2d3feb_36_flash_fwd_hdim128_bf16_split_sm80_cu_f3e6f9ee_29244cuda3std6ranges3__45__cpo9iter_moveE - _ZN72_INTERNAL_0c2d3feb_36_flash_fwd_hdim128_bf16_split_sm80_cu_f3e6f9ee_29244cuda3std3__48in_placeE)
_ZN72_INTERNAL_0c2d3feb_36_flash_fwd_hdim128_bf16_split_sm80_cu_f3e6f9ee_29244cuda3std3__48in_placeE:
	.zero		1
	.type		_ZN72_INTERNAL_0c2d3feb_36_flash_fwd_hdim128_bf16_split_sm80_cu_f3e6f9ee_29244cuda3std6ranges3__45__cpo9iter_moveE,@object
	.size		_ZN72_INTERNAL_0c2d3feb_36_flash_fwd_hdim128_bf16_split_sm80_cu_f3e6f9ee_29244cuda3std6ranges3__45__cpo9iter_moveE,(_ZN72_INTERNAL_0c2d3feb_36_flash_fwd_hdim128_bf16_split_sm80_cu_f3e6f9ee_29244cuda3std3__45__cpo5beginE - _ZN72_INTERNAL_0c2d3feb_36_flash_fwd_hdim128_bf16_split_sm80_cu_f3e6f9ee_29244cuda3std6ranges3__45__cpo9iter_moveE)
_ZN72_INTERNAL_0c2d3feb_36_flash_fwd_hdim128_bf16_split_sm80_cu_f3e6f9ee_29244cuda3std6ranges3__45__cpo9iter_moveE:
	.zero		1
	.type		_ZN72_INTERNAL_0c2d3feb_36_flash_fwd_hdim128_bf16_split_sm80_cu_f3e6f9ee_29244cuda3std3__45__cpo5beginE,@object
	.size		_ZN72_INTERNAL_0c2d3feb_36_flash_fwd_hdim128_bf16_split_sm80_cu_f3e6f9ee_29244cuda3std3__45__cpo5beginE,(_ZN72_INTERNAL_0c2d3feb_36_flash_fwd_hdim128_bf16_split_sm80_cu_f3e6f9ee_29244cuda3std3__474_GLOBAL__N__0c2d3feb_36_flash_fwd_hdim128_bf16_split_sm80_cu_f3e6f9ee_29246ignoreE - _ZN72_INTERNAL_0c2d3feb_36_flash_fwd_hdim128_bf16_split_sm80_cu_f3e6f9ee_29244cuda3std3__45__cpo5beginE)
_ZN72_INTERNAL_0c2d3feb_36_flash_fwd_hdim128_bf16_split_sm80_cu_f3e6f9ee_29244cuda3std3__45__cpo5beginE:
	.zero		1
	.type		_ZN72_INTERNAL_0c2d3feb_36_flash_fwd_hdim128_bf16_split_sm80_cu_f3e6f9ee_29244cuda3std3__474_GLOBAL__N__0c2d3feb_36_flash_fwd_hdim128_bf16_split_sm80_cu_f3e6f9ee_29246ignoreE,@object
	.size		_ZN72_INTERNAL_0c2d3feb_36_flash_fwd_hdim128_bf16_split_sm80_cu_f3e6f9ee_29244cuda3std3__474_GLOBAL__N__0c2d3feb_36_flash_fwd_hdim128_bf16_split_sm80_cu_f3e6f9ee_29246ignoreE,(_ZN72_INTERNAL_0c2d3feb_36_flash_fwd_hdim128_bf16_split_sm80_cu_f3e6f9ee_29244cute7productE - _ZN72_INTERNAL_0c2d3feb_36_flash_fwd_hdim128_bf16_split_sm80_cu_f3e6f9ee_29244cuda3std3__474_GLOBAL__N__0c2d3feb_36_flash_fwd_hdim128_bf16_split_sm80_cu_f3e6f9ee_29246ignoreE)
_ZN72_INTERNAL_0c2d3feb_36_flash_fwd_hdim128_bf16_split_sm80_cu_f3e6f9ee_29244cuda3std3__474_GLOBAL__N__0c2d3feb_36_flash_fwd_hdim128_bf16_split_sm80_cu_f3e6f9ee_29246ignoreE:
	.zero		1
	.type		_ZN72_INTERNAL_0c2d3feb_36_flash_fwd_hdim128_bf16_split_sm80_cu_f3e6f9ee_29244cute7productE,@object
	.size		_ZN72_INTERNAL_0c2d3feb_36_flash_fwd_hdim128_bf16_split_sm80_cu_f3e6f9ee_29244cute7productE,(_ZN72_INTERNAL_0c2d3feb_36_flash_fwd_hdim128_bf16_split_sm80_cu_f3e6f9ee_29244cuda3std3__45__cpo3endE - _ZN72_INTERNAL_0c2d3feb_36_flash_fwd_hdim128_bf16_split_sm80_cu_f3e6f9ee_29244cute7productE)
_ZN72_INTERNAL_0c2d3feb_36_flash_fwd_hdim128_bf16_split_sm80_cu_f3e6f9ee_29244cute7productE:
	.zero		1
	.type		_ZN72_INTERNAL_0c2d3feb_36_flash_fwd_hdim128_bf16_split_sm80_cu_f3e6f9ee_29244cuda3std3__45__cpo3endE,@object
	.size		_ZN72_INTERNAL_0c2d3feb_36_flash_fwd_hdim128_bf16_split_sm80_cu_f3e6f9ee_29244cuda3std3__45__cpo3endE,(_ZN72_INTERNAL_0c2d3feb_36_flash_fwd_hdim128_bf16_split_sm80_cu_f3e6f9ee_29244cuda3std3__419piecewise_constructE - _ZN72_INTERNAL_0c2d3feb_36_flash_fwd_hdim128_bf16_split_sm80_cu_f3e6f9ee_29244cuda3std3__45__cpo3endE)
_ZN72_INTERNAL_0c2d3feb_36_flash_fwd_hdim128_bf16_split_sm80_cu_f3e6f9ee_29244cuda3std3__45__cpo3endE:
	.zero		1
	.type		_ZN72_INTERNAL_0c2d3feb_36_flash_fwd_hdim128_bf16_split_sm80_cu_f3e6f9ee_29244cuda3std3__419piecewise_constructE,@object
	.size		_ZN72_INTERNAL_0c2d3feb_36_flash_fwd_hdim128_bf16_split_sm80_cu_f3e6f9ee_29244cuda3std3__419piecewise_constructE,(_ZN72_INTERNAL_0c2d3feb_36_flash_fwd_hdim128_bf16_split_sm80_cu_f3e6f9ee_29244cuda3std3__45__cpo4cendE - _ZN72_INTERNAL_0c2d3feb_36_flash_fwd_hdim128_bf16_split_sm80_cu_f3e6f9ee_29244cuda3std3__419piecewise_constructE)
_ZN72_INTERNAL_0c2d3feb_36_flash_fwd_hdim128_bf16_split_sm80_cu_f3e6f9ee_29244cuda3std3__419piecewise_constructE:
	.zero		1
	.type		_ZN72_INTERNAL_0c2d3feb_36_flash_fwd_hdim128_bf16_split_sm80_cu_f3e6f9ee_29244cuda3std3__45__cpo4cendE,@object
	.size		_ZN72_INTERNAL_0c2d3feb_36_flash_fwd_hdim128_bf16_split_sm80_cu_f3e6f9ee_29244cuda3std3__45__cpo4cendE,(_ZN72_INTERNAL_0c2d3feb_36_flash_fwd_hdim128_bf16_split_sm80_cu_f3e6f9ee_29244cuda3std6ranges3__45__cpo4swapE - _ZN72_INTERNAL_0c2d3feb_36_flash_fwd_hdim128_bf16_split_sm80_cu_f3e6f9ee_29244cuda3std3__45__cpo4cendE)
_ZN72_INTERNAL_0c2d3feb_36_flash_fwd_hdim128_bf16_split_sm80_cu_f3e6f9ee_29244cuda3std3__45__cpo4cendE:
	.zero		1
	.type		_ZN72_INTERNAL_0c2d3feb_36_flash_fwd_hdim128_bf16_split_sm80_cu_f3e6f9ee_29244cuda3std6ranges3__45__cpo4swapE,@object
	.size		_ZN72_INTERNAL_0c2d3feb_36_flash_fwd_hdim128_bf16_split_sm80_cu_f3e6f9ee_29244cuda3std6ranges3__45__cpo4swapE,(.L_7 - _ZN72_INTERNAL_0c2d3feb_36_flash_fwd_hdim128_bf16_split_sm80_cu_f3e6f9ee_29244cuda3std6ranges3__45__cpo4swapE)
_ZN72_INTERNAL_0c2d3feb_36_flash_fwd_hdim128_bf16_split_sm80_cu_f3e6f9ee_29244cuda3std6ranges3__45__cpo4swapE:
	.zero		1
.L_7:


//--------------------- .nv.constant0._ZN7cutlass13device_kernelIN5flash19enable_sm80_to_sm89INS1_16FlashAttnFwdSm80INS1_25CollectiveMainloopFwdSm80ILi8ELi1ELb1EN4cute5tupleIJNS5_1CILi128EEES8_S8_EEELi128ENS_10bfloat16_tEfNS_4arch4Sm80ELb0ELb0ELb0ELb0ELb0ELb0ELb1ELb1EEENS1_21CollectiveEpilogueFwdIS9_NS6_IJNS7_ILi1EEESF_SF_EEESA_SC_Li256ELb0ELb1ELb1ELb0EEENS1_19SingleTileSchedulerILb0ELb1ELb1ELi128EEEEEEEEEvNT_6ParamsE --------------------------
	.section	.nv.constant0._ZN7cutlass13device_kernelIN5flash19enable_sm80_to_sm89INS1_16FlashAttnFwdSm80INS1_25CollectiveMainloopFwdSm80ILi8ELi1ELb1EN4cute5tupleIJNS5_1CILi128EEES8_S8_EEELi128ENS_10bfloat16_tEfNS_4arch4Sm80ELb0ELb0ELb0ELb0ELb0ELb0ELb1ELb1EEENS1_21CollectiveEpilogueFwdIS9_NS6_IJNS7_ILi1EEESF_SF_EEESA_SC_Li256ELb0ELb1ELb1ELb0EEENS1_19SingleTileSchedulerILb0ELb1ELb1ELi128EEEEEEEEEvNT_6ParamsE,"a",@progbits
	.sectionflags	@""
	.align	4
.nv.constant0._ZN7cutlass13device_kernelIN5flash19enable_sm80_to_sm89INS1_16FlashAttnFwdSm80INS1_25CollectiveMainloopFwdSm80ILi8ELi1ELb1EN4cute5tupleIJNS5_1CILi128EEES8_S8_EEELi128ENS_10bfloat16_tEfNS_4arch4Sm80ELb0ELb0ELb0ELb0ELb0ELb0ELb1ELb1EEENS1_21CollectiveEpilogueFwdIS9_NS6_IJNS7_ILi1EEESF_SF_EEESA_SC_Li256ELb0ELb1ELb1ELb0EEENS1_19SingleTileSchedulerILb0ELb1ELb1ELi128EEEEEEEEEvNT_6ParamsE:
	.zero		1944


//--------------------- .nv.constant0._ZN7cutlass13device_kernelIN5flash19enable_sm80_to_sm89INS1_16FlashAttnFwdSm80INS1_25CollectiveMainloopFwdSm80ILi8ELi1ELb1EN4cute5tupleIJNS5_1CILi128EEENS7_ILi96EEES8_EEELi128ENS_10bfloat16_tEfNS_4arch4Sm80ELb0ELb1ELb0ELb0ELb0ELb0ELb1ELb1EEENS1_21CollectiveEpilogueFwdINS6_IJS8_S8_S9_EEENS6_IJNS7_ILi1EEESH_SH_EEESB_SD_Li256ELb0ELb1ELb1ELb0EEENS1_19SingleTileSchedulerILb0ELb1ELb1ELi128EEEEEEEEEvNT_6ParamsE --------------------------
	.section	.nv.constant0._ZN7cutlass13device_kernelIN5flash19enable_sm80_to_sm89INS1_16FlashAttnFwdSm80INS1_25CollectiveMainloopFwdSm80ILi8ELi1ELb1EN4cute5tupleIJNS5_1CILi128EEENS7_ILi96EEES8_EEELi128ENS_10bfloat16_tEfNS_4arch4Sm80ELb0ELb1ELb0ELb0ELb0ELb0ELb1ELb1EEENS1_21CollectiveEpilogueFwdINS6_IJS8_S8_S9_EEENS6_IJNS7_ILi1EEESH_SH_EEESB_SD_Li256ELb0ELb1ELb1ELb0EEENS1_19SingleTileSchedulerILb0ELb1ELb1ELi128EEEEEEEEEvNT_6ParamsE,"a",@progbits
	.sectionflags	@""
	.align	4
.nv.constant0._ZN7cutlass13device_kernelIN5flash19enable_sm80_to_sm89INS1_16FlashAttnFwdSm80INS1_25CollectiveMainloopFwdSm80ILi8ELi1ELb1EN4cute5tupleIJNS5_1CILi128EEENS7_ILi96EEES8_EEELi128ENS_10bfloat16_tEfNS_4arch4Sm80ELb0ELb1ELb0ELb0ELb0ELb0ELb1ELb1EEENS1_21CollectiveEpilogueFwdINS6_IJS8_S8_S9_EEENS6_IJNS7_ILi1EEESH_SH_EEESB_SD_Li256ELb0ELb1ELb1ELb0EEENS1_19SingleTileSchedulerILb0ELb1ELb1ELi128EEEEEEEEEvNT_6ParamsE:
	.zero		1944


//--------------------- .nv.constant0._ZN7cutlass13device_kernelIN5flash19enable_sm80_to_sm89INS1_16FlashAttnFwdSm80INS1_25CollectiveMainloopFwdSm80ILi8ELi1ELb1EN4cute5tupleIJNS5_1CILi128EEES8_S8_EEELi128ENS_10bfloat16_tEfNS_4arch4Sm80ELb1ELb0ELb0ELb0ELb0ELb0ELb1ELb1EEENS1_21CollectiveEpilogueFwdIS9_NS6_IJNS7_ILi1EEESF_SF_EEESA_SC_Li256ELb0ELb1ELb1ELb0EEENS1_30DynamicPersistentTileSchedulerILi256ELi256ELb1ELb1ELb0EEEEEEEEEvNT_6ParamsE --------------------------
	.section	.nv.constant0._ZN7cutlass13device_kernelIN5flash19enable_sm80_to_sm89INS1_16FlashAttnFwdSm80INS1_25CollectiveMainloopFwdSm80ILi8ELi1ELb1EN4cute5tupleIJNS5_1CILi128EEES8_S8_EEELi128ENS_10bfloat16_tEfNS_4arch4Sm80ELb1ELb0ELb0ELb0ELb0ELb0ELb1ELb1EEENS1_21CollectiveEpilogueFwdIS9_NS6_IJNS7_ILi1EEESF_SF_EEESA_SC_Li256ELb0ELb1ELb1ELb0EEENS1_30DynamicPersistentTileSchedulerILi256ELi256ELb1ELb1ELb0EEEEEEEEEvNT_6ParamsE,"a",@progbits
	.sectionflags	@""
	.align	4
.nv.constant0._ZN7cutlass13device_kernelIN5flash19enable_sm80_to_sm89INS1_16FlashAttnFwdSm80INS1_25CollectiveMainloopFwdSm80ILi8ELi1ELb1EN4cute5tupleIJNS5_1CILi128EEES8_S8_EEELi128ENS_10bfloat16_tEfNS_4arch4Sm80ELb1ELb0ELb0ELb0ELb0ELb0ELb1ELb1EEENS1_21CollectiveEpilogueFwdIS9_NS6_IJNS7_ILi1EEESF_SF_EEESA_SC_Li256ELb0ELb1ELb1ELb0EEENS1_30DynamicPersistentTileSchedulerILi256ELi256ELb1ELb1ELb0EEEEEEEEEvNT_6ParamsE:
	.zero		1960


//--------------------- .nv.constant0._ZN7cutlass13device_kernelIN5flash19enable_sm80_to_sm89INS1_16FlashAttnFwdSm80INS1_25CollectiveMainloopFwdSm80ILi4ELi1ELb0EN4cute5tupleIJNS5_1CILi128EEENS7_ILi64EEES8_EEELi128ENS_10bfloat16_tEfNS_4arch4Sm80ELb0ELb0ELb0ELb0ELb0ELb0ELb1ELb1EEENS1_21CollectiveEpilogueFwdINS6_IJS8_S8_S9_EEENS6_IJNS7_ILi1EEESH_SH_EEESB_SD_Li128ELb0ELb1ELb1ELb0EEENS1_19SingleTileSchedulerILb0ELb1ELb1ELi128EEEEEEEEEvNT_6ParamsE --------------------------
	.section	.nv.constant0._ZN7cutlass13device_kernelIN5flash19enable_sm80_to_sm89INS1_16FlashAttnFwdSm80INS1_25CollectiveMainloopFwdSm80ILi4ELi1ELb0EN4cute5tupleIJNS5_1CILi128EEENS7_ILi64EEES8_EEELi128ENS_10bfloat16_tEfNS_4arch4Sm80ELb0ELb0ELb0ELb0ELb0ELb0ELb1ELb1EEENS1_21CollectiveEpilogueFwdINS6_IJS8_S8_S9_EEENS6_IJNS7_ILi1EEESH_SH_EEESB_SD_Li128ELb0ELb1ELb1ELb0EEENS1_19SingleTileSchedulerILb0ELb1ELb1ELi128EEEEEEEEEvNT_6ParamsE,"a",@progbits
	.sectionflags	@""
	.align	4
.nv.constant0._ZN7cutlass13device_kernelIN5flash19enable_sm80_to_sm89INS1_16FlashAttnFwdSm80INS1_25CollectiveMainloopFwdSm80ILi4ELi1ELb0EN4cute5tupleIJNS5_1CILi128EEENS7_ILi64EEES8_EEELi128ENS_10bfloat16_tEfNS_4arch4Sm80ELb0ELb0ELb0ELb0ELb0ELb0ELb1ELb1EEENS1_21CollectiveEpilogueFwdINS6_IJS8_S8_S9_EEENS6_IJNS7_ILi1EEESH_SH_EEESB_SD_Li128ELb0ELb1ELb1ELb0EEENS1_19SingleTileSchedulerILb0ELb1ELb1ELi128EEEEEEEEEvNT_6ParamsE:
	.zero		1944


//--------------------- .nv.constant0._ZN7cutlass13device_kernelIN5flash19enable_sm80_to_sm89INS1_16FlashAttnFwdSm80INS1_25CollectiveMainloopFwdSm80ILi8ELi1ELb1EN4cute5tupleIJNS5_1CILi128EEENS7_ILi112EEES8_EEELi128ENS_10bfloat16_tEfNS_4arch4Sm80ELb0ELb0ELb0ELb1ELb0ELb0ELb1ELb1EEENS1_21CollectiveEpilogueFwdINS6_IJS8_S8_S9_EEENS6_IJNS7_ILi1EEESH_SH_EEESB_SD_Li256ELb1ELb1ELb1ELb0EEENS1_36VarlenDynamicPersistentTileSchedulerILi128ELi112ELi256ELi256ELb1ELb1ELb0ELb0ELb1ELb1EEEEEEEEEvNT_6ParamsE --------------------------
	.section	.nv.constant0._ZN7cutlass13device_kernelIN5flash19enable_sm80_to_sm89INS1_16FlashAttnFwdSm80INS1_25CollectiveMainloopFwdSm80ILi8ELi1ELb1EN4cute5tupleIJNS5_1CILi128EEENS7_ILi112EEES8_EEELi128ENS_10bfloat16_tEfNS_4arch4Sm80ELb0ELb0ELb0ELb1ELb0ELb0ELb1ELb1EEENS1_21CollectiveEpilogueFwdINS6_IJS8_S8_S9_EEENS6_IJNS7_ILi1EEESH_SH_EEESB_SD_Li256ELb1ELb1ELb1ELb0EEENS1_36VarlenDynamicPersistentTileSchedulerILi128ELi112ELi256ELi256ELb1ELb1ELb0ELb0ELb1ELb1EEEEEEEEEvNT_6ParamsE,"a",@progbits
	.sectionflags	@""
	.align	4
.nv.constant0._ZN7cutlass13device_kernelIN5flash19enable_sm80_to_sm89INS1_16FlashAttnFwdSm80INS1_25CollectiveMainloopFwdSm80ILi8ELi1ELb1EN4cute5tupleIJNS5_1CILi128EEENS7_ILi112EEES8_EEELi128ENS_10bfloat16_tEfNS_4arch4Sm80ELb0ELb0ELb0ELb1ELb0ELb0ELb1ELb1EEENS1_21CollectiveEpilogueFwdINS6_IJS8_S8_S9_EEENS6_IJNS7_ILi1EEESH_SH_EEESB_SD_Li256ELb1ELb1ELb1ELb0EEENS1_36VarlenDynamicPersistentTileSchedulerILi128ELi112ELi256ELi256ELb1ELb1ELb0ELb0ELb1ELb1EEEEEEEEEvNT_6ParamsE:
	.zero		1976


//--------------------- .nv.constant0._ZN7cutlass13device_kernelIN5flash19enable_sm80_to_sm89INS1_16FlashAttnFwdSm80INS1_25CollectiveMainloopFwdSm80ILi8ELi1ELb1EN4cute5tupleIJNS5_1CILi128EEENS7_ILi112EEES8_EEELi128ENS_10bfloat16_tEfNS_4arch4Sm80ELb0ELb0ELb0ELb1ELb0ELb1ELb1ELb1EEENS1_21CollectiveEpilogueFwdINS6_IJS8_S8_S9_EEENS6_IJNS7_ILi1EEESH_SH_EEESB_SD_Li256ELb1ELb1ELb1ELb0EEENS1_36VarlenDynamicPersistentTileSchedulerILi128ELi112ELi256ELi256ELb1ELb1ELb0ELb0ELb1ELb1EEEEEEEEEvNT_6ParamsE --------------------------
	.section	.nv.constant0._ZN7cutlass13device_kernelIN5flash19enable_sm80_to_sm89INS1_16FlashAttnFwdSm80INS1_25CollectiveMainloopFwdSm80ILi8ELi1ELb1EN4cute5tupleIJNS5_1CILi128EEENS7_ILi112EEES8_EEELi128ENS_10bfloat16_tEfNS_4arch4Sm80ELb0ELb0ELb0ELb1ELb0ELb1ELb1ELb1EEENS1_21CollectiveEpilogueFwdINS6_IJS8_S8_S9_EEENS6_IJNS7_ILi1EEESH_SH_EEESB_SD_Li256ELb1ELb1ELb1ELb0EEENS1_36VarlenDynamicPersistentTileSchedulerILi128ELi112ELi256ELi256ELb1ELb1ELb0ELb0ELb1ELb1EEEEEEEEEvNT_6ParamsE,"a",@progbits
	.sectionflags	@""
	.align	4
.nv.constant0._ZN7cutlass13device_kernelIN5flash19enable_sm80_to_sm89INS1_16FlashAttnFwdSm80INS1_25CollectiveMainloopFwdSm80ILi8ELi1ELb1EN4cute5tupleIJNS5_1CILi128EEENS7_ILi112EEES8_EEELi128ENS_10bfloat16_tEfNS_4arch4Sm80ELb0ELb0ELb0ELb1ELb0ELb1ELb1ELb1EEENS1_21CollectiveEpilogueFwdINS6_IJS8_S8_S9_EEENS6_IJNS7_ILi1EEESH_SH_EEESB_SD_Li256ELb1ELb1ELb1ELb0EEENS1_36VarlenDynamicPersistentTileSchedulerILi128ELi112ELi256ELi256ELb1ELb1ELb0ELb0ELb1ELb1EEEEEEEEEvNT_6ParamsE:
	.zero		1976


//--------------------- .nv.constant0._ZN7cutlass13device_kernelIN5flash19enable_sm80_to_sm89INS1_16FlashAttnFwdSm80INS1_25CollectiveMainloopFwdSm80ILi4ELi1ELb0EN4cute5tupleIJNS5_1CILi128EEENS7_ILi48EEES8_EEELi128ENS_10bfloat16_tEfNS_4arch4Sm80ELb0ELb1ELb0ELb0ELb0ELb0ELb1ELb1EEENS1_21CollectiveEpilogueFwdINS6_IJS8_S8_S9_EEENS6_IJNS7_ILi1EEESH_SH_EEESB_SD_Li128ELb0ELb1ELb1ELb0EEENS1_19SingleTileSchedulerILb0ELb1ELb1ELi128EEEEEEEEEvNT_6ParamsE --------------------------
	.section	.nv.constant0._ZN7cutlass13device_kernelIN5flash19enable_sm80_to_sm89INS1_16FlashAttnFwdSm80INS1_25CollectiveMainloopFwdSm80ILi4ELi1ELb0EN4cute5tupleIJNS5_1CILi128EEENS7_ILi48EEES8_EEELi128ENS_10bfloat16_tEfNS_4arch4Sm80ELb0ELb1ELb0ELb0ELb0ELb0ELb1ELb1EEENS1_21CollectiveEpilogueFwdINS6_IJS8_S8_S9_EEENS6_IJNS7_ILi1EEESH_SH_EEESB_SD_Li128ELb0ELb1ELb1ELb0EEENS1_19SingleTileSchedulerILb0ELb1ELb1ELi128EEEEEEEEEvNT_6ParamsE,"a",@progbits
	.sectionflags	@""
	.align	4
.nv.constant0._ZN7cutlass13device_kernelIN5flash19enable_sm80_to_sm89INS1_16FlashAttnFwdSm80INS1_25CollectiveMainloopFwdSm80ILi4ELi1ELb0EN4cute5tupleIJNS5_1CILi128EEENS7_ILi48EEES8_EEELi128ENS_10bfloat16_tEfNS_4arch4Sm80ELb0ELb1ELb0ELb0ELb0ELb0ELb1ELb1EEENS1_21CollectiveEpilogueFwdINS6_IJS8_S8_S9_EEENS6_IJNS7_ILi1EEESH_SH_EEESB_SD_Li128ELb0ELb1ELb1ELb0EEENS1_19SingleTileSchedulerILb0ELb1ELb1ELi128EEEEEEEEEvNT_6ParamsE:
	.zero		1944


//--------------------- .nv.constant0._ZN7cutlass13device_kernelIN5flash19enable_sm80_to_sm89INS1_16FlashAttnFwdSm80INS1_25CollectiveMainloopFwdSm80ILi8ELi1ELb1EN4cute5tupleIJNS5_1CILi128EEENS7_ILi96EEES8_EEELi128ENS_10bfloat16_tEfNS_4arch4Sm80ELb0ELb1ELb0ELb1ELb0ELb0ELb1ELb1EEENS1_21CollectiveEpilogueFwdINS6_IJS8_S8_S9_EEENS6_IJNS7_ILi1EEESH_SH_EEESB_SD_Li256ELb1ELb1ELb1ELb0EEENS1_36VarlenDynamicPersistentTileSchedulerILi128ELi96ELi256ELi256ELb1ELb1ELb0ELb1ELb0ELb1EEEEEEEEEvNT_6ParamsE --------------------------
	.section	.nv.constant0._ZN7cutlass13device_kernelIN5flash19enable_sm80_to_sm89INS1_16FlashAttnFwdSm80INS1_25CollectiveMainloopFwdSm80ILi8ELi1ELb1EN4cute5tupleIJNS5_1CILi128EEENS7_ILi96EEES8_EEELi128ENS_10bfloat16_tEfNS_4arch4Sm80ELb0ELb1ELb0ELb1ELb0ELb0ELb1ELb1EEENS1_21CollectiveEpilogueFwdINS6_IJS8_S8_S9_EEENS6_IJNS7_ILi1EEESH_SH_EEESB_SD_Li256ELb1ELb1ELb1ELb0EEENS1_36VarlenDynamicPersistentTileSchedulerILi128ELi96ELi256ELi256ELb1ELb1ELb0ELb1ELb0ELb1EEEEEEEEEvNT_6ParamsE,"a",@progbits
	.sectionflags	@""
	.align	4
.nv.constant0._ZN7cutlass13device_kernelIN5flash19enable_sm80_to_sm89INS1_16FlashAttnFwdSm80INS1_25CollectiveMainloopFwdSm80ILi8ELi1ELb1EN4cute5tupleIJNS5_1CILi128EEENS7_ILi96EEES8_EEELi128ENS_10bfloat16_tEfNS_4arch4Sm80ELb0ELb1ELb0ELb1ELb0ELb0ELb1ELb1EEENS1_21CollectiveEpilogueFwdINS6_IJS8_S8_S9_EEENS6_IJNS7_ILi1EEESH_SH_EEESB_SD_Li256ELb1ELb1ELb1ELb0EEENS1_36VarlenDynamicPersistentTileSchedulerILi128ELi96ELi256ELi256ELb1ELb1ELb0ELb1ELb0ELb1EEEEEEEEEvNT_6ParamsE:
	.zero		1976


//--------------------- .nv.constant0._ZN7cutlass13device_kernelIN5flash19enable_sm80_to_sm89INS1_16FlashAttnFwdSm80INS1_25CollectiveMainloopFwdSm80ILi8ELi1ELb1EN4cute5tupleIJNS5_1CILi128EEENS7_ILi96EEES8_EEELi128ENS_10bfloat16_tEfNS_4arch4Sm80ELb0ELb1ELb0ELb1ELb0ELb1ELb1ELb1EEENS1_21CollectiveEpilogueFwdINS6_IJS8_S8_S9_EEENS6_IJNS7_ILi1EEESH_SH_EEESB_SD_Li256ELb1ELb1ELb1ELb0EEENS1_36VarlenDynamicPersistentTileSchedulerILi128ELi96ELi256ELi256ELb1ELb1ELb0ELb1ELb0ELb1EEEEEEEEEvNT_6ParamsE --------------------------
	.section	.nv.constant0._ZN7cutlass13device_kernelIN5flash19enable_sm80_to_sm89INS1_16FlashAttnFwdSm80INS1_25CollectiveMainloopFwdSm80ILi8ELi1ELb1EN4cute5tupleIJNS5_1CILi128EEENS7_ILi96EEES8_EEELi128ENS_10bfloat16_tEfNS_4arch4Sm80ELb0ELb1ELb0ELb1ELb0ELb1ELb1ELb1EEENS1_21CollectiveEpilogueFwdINS6_IJS8_S8_S9_EEENS6_IJNS7_ILi1EEESH_SH_EEESB_SD_Li256ELb1ELb1ELb1ELb0EEENS1_36VarlenDynamicPersistentTileSchedulerILi128ELi96ELi256ELi256ELb1ELb1ELb0ELb1ELb0ELb1EEEEEEEEEvNT_6ParamsE,"a",@progbits
	.sectionflags	@""
	.align	4
.nv.constant0._ZN7cutlass13device_kernelIN5flash19enable_sm80_to_sm89INS1_16FlashAttnFwdSm80INS1_25CollectiveMainloopFwdSm80ILi8ELi1ELb1EN4cute5tupleIJNS5_1CILi128EEENS7_ILi96EEES8_EEELi128ENS_10bfloat16_tEfNS_4arch4Sm80ELb0ELb1ELb0ELb1ELb0ELb1ELb1ELb1EEENS1_21CollectiveEpilogueFwdINS6_IJS8_S8_S9_EEENS6_IJNS7_ILi1EEESH_SH_EEESB_SD_Li256ELb1ELb1ELb1ELb0EEENS1_36VarlenDynamicPersistentTileSchedulerILi128ELi96ELi256ELi256ELb1ELb1ELb0ELb1ELb0ELb1EEEEEEEEEvNT_6ParamsE:
	.zero		1976


//--------------------- .nv.constant0._ZN7cutlass13device_kernelIN5flash19enable_sm80_to_sm89INS1_16FlashAttnFwdSm80INS1_25CollectiveMainloopFwdSm80ILi4ELi1ELb0EN4cute5tupleIJNS5_1CILi128EEENS7_ILi64EEES8_EEELi128ENS_10bfloat16_tEfNS_4arch4Sm80ELb1ELb0ELb0ELb0ELb0ELb0ELb1ELb1EEENS1_21CollectiveEpilogueFwdINS6_IJS8_S8_S9_EEENS6_IJNS7_ILi1EEESH_SH_EEESB_SD_Li128ELb0ELb1ELb1ELb0EEENS1_30DynamicPersistentTileSchedulerILi128ELi128ELb1ELb1ELb0EEEEEEEEEvNT_6ParamsE --------------------------
	.section	.nv.constant0._ZN7cutlass13device_kernelIN5flash19enable_sm80_to_sm89INS1_16FlashAttnFwdSm80INS1_25CollectiveMainloopFwdSm80ILi4ELi1ELb0EN4cute5tupleIJNS5_1CILi128EEENS7_ILi64EEES8_EEELi128ENS_10bfloat16_tEfNS_4arch4Sm80ELb1ELb0ELb0ELb0ELb0ELb0ELb1ELb1EEENS1_21CollectiveEpilogueFwdINS6_IJS8_S8_S9_EEENS6_IJNS7_ILi1EEESH_SH_EEESB_SD_Li128ELb0ELb1ELb1ELb0EEENS1_30DynamicPersistentTileSchedulerILi128ELi128ELb1ELb1ELb0EEEEEEEEEvNT_6ParamsE,"a",@progbits
	.sectionflags	@""
	.align	4
.nv.constant0._ZN7cutlass13device_kernelIN5flash19enable_sm80_to_sm89INS1_16FlashAttnFwdSm80INS1_25CollectiveMainloopFwdSm80ILi4ELi1ELb0EN4cute5tupleIJNS5_1CILi128EEENS7_ILi64EEES8_EEELi128ENS_10bfloat16_tEfNS_4arch4Sm80ELb1ELb0ELb0ELb0ELb0ELb0ELb1ELb1EEENS1_21CollectiveEpilogueFwdINS6_IJS8_S8_S9_EEENS6_IJNS7_ILi1EEESH_SH_EEESB_SD_Li128ELb0ELb1ELb1ELb0EEENS1_30DynamicPersistentTileSchedulerILi128ELi128ELb1ELb1ELb0EEEEEEEEEvNT_6ParamsE:
	.zero		1960


//--------------------- .nv.constant0._ZN7cutlass13device_kernelIN5flash19enable_sm80_to_sm89INS1_16FlashAttnFwdSm80INS1_25CollectiveMainloopFwdSm80ILi8ELi1ELb1EN4cute5tupleIJNS5_1CILi128EEENS7_ILi112EEES8_EEELi128ENS_10bfloat16_tEfNS_4arch4Sm80ELb1ELb0ELb0ELb1ELb0ELb0ELb1ELb1EEENS1_21CollectiveEpilogueFwdINS6_IJS8_S8_S9_EEENS6_IJNS7_ILi1EEESH_SH_EEESB_SD_Li256ELb1ELb1ELb1ELb0EEENS1_36VarlenDynamicPersistentTileSchedulerILi128ELi112ELi256ELi256ELb1ELb1ELb0ELb1ELb1ELb1EEEEEEEEEvNT_6ParamsE --------------------------
	.section	.nv.constant0._ZN7cutlass13device_kernelIN5flash19enable_sm80_to_sm89INS1_16FlashAttnFwdSm80INS1_25CollectiveMainloopFwdSm80ILi8ELi1ELb1EN4cute5tupleIJNS5_1CILi128EEENS7_ILi112EEES8_EEELi128ENS_10bfloat16_tEfNS_4arch4Sm80ELb1ELb0ELb0ELb1ELb0ELb0ELb1ELb1EEENS1_21CollectiveEpilogueFwdINS6_IJS8_S8_S9_EEENS6_IJNS7_ILi1EEESH_SH_EEESB_SD_Li256ELb1ELb1ELb1ELb0EEENS1_36VarlenDynamicPersistentTileSchedulerILi128ELi112ELi256ELi256ELb1ELb1ELb0ELb1ELb1ELb1EEEEEEEEEvNT_6ParamsE,"a",@progbits
	.sectionflags	@""
	.align	4
.nv.constant0._ZN7cutlass13device_kernelIN5flash19enable_sm80_to_sm89INS1_16FlashAttnFwdSm80INS1_25CollectiveMainloopFwdSm80ILi8ELi1ELb1EN4cute5tupleIJNS5_1CILi128EEENS7_ILi112EEES8_EEELi128ENS_10bfloat16_tEfNS_4arch4Sm80ELb1ELb0ELb0ELb1ELb0ELb0ELb1ELb1EEENS1_21CollectiveEpilogueFwdINS6_IJS8_S8_S9_EEENS6_IJNS7_ILi1EEESH_SH_EEESB_SD_Li256ELb1ELb1ELb1ELb0EEENS1_36VarlenDynamicPersistentTileSchedulerILi128ELi112ELi256ELi256ELb1ELb1ELb0ELb1ELb1ELb1EEEEEEEEEvNT_6ParamsE:
	.zero		1976


//--------------------- .nv.constant0._ZN7cutlass13device_kernelIN5flash19enable_sm80_to_sm89INS1_16FlashAttnFwdSm80INS1_25CollectiveMainloopFwdSm80ILi8ELi1ELb1EN4cute5tupleIJNS5_1CILi128EEENS7_ILi112EEES8_EEELi128ENS_10bfloat16_tEfNS_4arch4Sm80ELb1ELb0ELb0ELb1ELb0ELb1ELb1ELb1EEENS1_21CollectiveEpilogueFwdINS6_IJS8_S8_S9_EEENS6_IJNS7_ILi1EEESH_SH_EEESB_SD_Li256ELb1ELb1ELb1ELb0EEENS1_36VarlenDynamicPersistentTileSchedulerILi128ELi112ELi256ELi256ELb1ELb1ELb0ELb1ELb1ELb1EEEEEEEEEvNT_6ParamsE --------------------------
	.section	.nv.constant0._ZN7cutlass13device_kernelIN5flash19enable_sm80_to_sm89INS1_16FlashAttnFwdSm80INS1_25CollectiveMainloopFwdSm80ILi8ELi1ELb1EN4cute5tupleIJNS5_1CILi128EEENS7_ILi112EEES8_EEELi128ENS_10bfloat16_tEfNS_4arch4Sm80ELb1ELb0ELb0ELb1ELb0ELb1ELb1ELb1EEENS1_21CollectiveEpilogueFwdINS6_IJS8_S8_S9_EEENS6_IJNS7_ILi1EEESH_SH_EEESB_SD_Li256ELb1ELb1ELb1ELb0EEENS1_36VarlenDynamicPersistentTileSchedulerILi128ELi112ELi256ELi256ELb1ELb1ELb0ELb1ELb1ELb1EEEEEEEEEvNT_6ParamsE,"a",@progbits
	.sectionflags	@""
	.align	4
.nv.constant0._ZN7cutlass13device_kernelIN5flash19enable_sm80_to_sm89INS1_16FlashAttnFwdSm80INS1_25CollectiveMainloopFwdSm80ILi8ELi1ELb1EN4cute5tupleIJNS5_1CILi128EEENS7_ILi112EEES8_EEELi128ENS_10bfloat16_tEfNS_4arch4Sm80ELb1ELb0ELb0ELb1ELb0ELb1ELb1ELb1EEENS1_21CollectiveEpilogueFwdINS6_IJS8_S8_S9_EEENS6_IJNS7_ILi1EEESH_SH_EEESB_SD_Li256ELb1ELb1ELb1ELb0EEENS1_36VarlenDynamicPersistentTileSchedulerILi128ELi112ELi256ELi256ELb1ELb1ELb0ELb1ELb1ELb1EEEEEEEEEvNT_6ParamsE:
	.zero		1976


//--------------------- SYMBOLS --------------------------

	.type		.nv.reservedSmem.offset0,@object
	.size		.nv.reservedSmem.offset0,0x4
